//
// Generated by NVIDIA NVVM Compiler
//
// Compiler Build ID: CL-36424714
// Cuda compilation tools, release 13.0, V13.0.88
// Based on NVVM 20.0.0
//

.version 9.0
.target sm_100
.address_size 64

	// .globl	main_kernel
// _ZZ11main_kernelE15PadInput_shared has been demoted
// _ZZ11main_kernelE13weight_shared has been demoted

.visible .entry main_kernel(
	.param .u64 .ptr .align 1 main_kernel_param_0,
	.param .u64 .ptr .align 1 main_kernel_param_1,
	.param .u64 .ptr .align 1 main_kernel_param_2
)
.maxntid 224
{
	.reg .pred 	%p<18>;
	.reg .b16 	%rs<3587>;
	.reg .b32 	%r<129>;
	.reg .b32 	%f<2>;
	.reg .b64 	%rd<38>;
	// demoted variable
	.shared .align 2 .b8 _ZZ11main_kernelE15PadInput_shared[2304];
	// demoted variable
	.shared .align 2 .b8 _ZZ11main_kernelE13weight_shared[36864];
	ld.param.u64 	%rd5, [main_kernel_param_1];
	cvta.to.global.u64 	%rd1, %rd5;
	mov.f32 	%f1, 0f00000000;
	// begin inline asm
	{  cvt.rn.f16.f32 %rs30, %f1;}

	// end inline asm
	mov.u32 	%r25, %ctaid.x;
	mul.hi.u32 	%r26, %r25, -1840700269;
	shr.u32 	%r27, %r26, 4;
	mul.lo.s32 	%r28, %r27, 7;
	mov.u32 	%r1, %tid.x;
	shr.u32 	%r29, %r1, 5;
	or.b32  	%r2, %r28, %r29;
	mul.lo.s32 	%r30, %r27, 28;
	sub.s32 	%r31, %r25, %r30;
	shr.u32 	%r32, %r31, 1;
	and.b32  	%r33, %r32, 14;
	shr.u32 	%r34, %r1, 3;
	and.b32  	%r35, %r34, 3;
	or.b32  	%r36, %r33, %r35;
	setp.ne.s32 	%p5, %r36, 0;
	add.s32 	%r37, %r33, %r35;
	setp.lt.u32 	%p6, %r37, 15;
	and.pred  	%p1, %p5, %p6;
	mul.lo.s32 	%r3, %r27, 25088;
	mul.lo.s32 	%r4, %r29, 3584;
	shl.b32 	%r39, %r31, 7;
	and.b32  	%r5, %r39, 3584;
	shl.b32 	%r40, %r1, 5;
	and.b32  	%r6, %r40, 768;
	shl.b32 	%r41, %r25, 6;
	and.b32  	%r7, %r41, 192;
	shl.b32 	%r42, %r1, 2;
	and.b32  	%r8, %r42, 28;
	add.s32 	%r43, %r4, %r3;
	or.b32  	%r44, %r43, %r7;
	add.s32 	%r9, %r44, -3840;
	shl.b32 	%r45, %r1, 3;
	add.s32 	%r10, %r28, %r29;
	mov.u32 	%r46, _ZZ11main_kernelE13weight_shared;
	add.s32 	%r11, %r46, %r45;
	and.b32  	%r47, %r42, 60;
	add.s32 	%r48, %r40, 14336;
	and.b32  	%r49, %r48, 16384;
	shl.b32 	%r50, %r1, 4;
	and.b32  	%r51, %r50, 3840;
	add.s32 	%r52, %r51, 7168;
	and.b32  	%r53, %r52, 7936;
	or.b32  	%r54, %r47, %r7;
	or.b32  	%r55, %r54, %r49;
	or.b32  	%r12, %r55, %r53;
	add.s32 	%r56, %r40, 28672;
	and.b32  	%r57, %r56, 49152;
	add.s32 	%r58, %r51, 6144;
	and.b32  	%r59, %r58, 7936;
	or.b32  	%r60, %r54, %r57;
	or.b32  	%r13, %r60, %r59;
	add.s32 	%r61, %r40, 43008;
	and.b32  	%r62, %r61, 49152;
	add.s32 	%r63, %r51, 5120;
	and.b32  	%r64, %r63, 7936;
	or.b32  	%r65, %r54, %r62;
	or.b32  	%r14, %r65, %r64;
	add.s32 	%r66, %r40, 64512;
	and.b32  	%r67, %r66, 114688;
	add.s32 	%r68, %r51, 7680;
	and.b32  	%r69, %r68, 7936;
	or.b32  	%r70, %r54, %r67;
	or.b32  	%r15, %r70, %r69;
	add.s32 	%r71, %r40, 78848;
	and.b32  	%r72, %r71, 81920;
	add.s32 	%r73, %r51, 6656;
	and.b32  	%r74, %r73, 7936;
	or.b32  	%r75, %r54, %r72;
	or.b32  	%r16, %r75, %r74;
	add.s32 	%r76, %r40, 93184;
	and.b32  	%r77, %r76, 114688;
	add.s32 	%r78, %r51, 5632;
	and.b32  	%r79, %r78, 7936;
	or.b32  	%r80, %r54, %r77;
	or.b32  	%r17, %r80, %r79;
	add.s32 	%r81, %r40, 129024;
	and.b32  	%r82, %r81, 245760;
	or.b32  	%r83, %r54, %r82;
	or.b32  	%r18, %r83, %r53;
	and.b32  	%r19, %r42, 896;
	shl.b32 	%r84, %r1, 1;
	and.b32  	%r20, %r84, 62;
	mov.b32 	%r127, 0;
	mov.pred 	%p16, -1;
	not.pred 	%p11, %p1;
	cvt.u64.u32 	%rd9, %r6;
	cvt.u64.u32 	%rd10, %r5;
	mov.u16 	%rs3583, %rs30;
	mov.u16 	%rs3584, %rs30;
	mov.u16 	%rs3585, %rs30;
	mov.u16 	%rs3586, %rs30;
$L__BB0_1:
	mov.pred 	%p2, %p16;
	setp.eq.s32 	%p7, %r2, 0;
	bar.sync 	0;
	mov.u16 	%rs3575, %rs30;
	mov.u16 	%rs3576, %rs30;
	mov.u16 	%rs3577, %rs30;
	mov.u16 	%rs3578, %rs30;
	@%p7 bra 	$L__BB0_4;
	@%p11 bra 	$L__BB0_4;
	shl.b32 	%r85, %r127, 5;
	add.s32 	%r86, %r9, %r8;
	add.s32 	%r87, %r86, %r5;
	add.s32 	%r88, %r87, %r6;
	add.s32 	%r89, %r88, %r85;
	mul.wide.s32 	%rd6, %r89, 2;
	add.s64 	%rd7, %rd1, %rd6;
	ld.global.nc.v4.u16 	{%rs3575, %rs3576, %rs3577, %rs3578}, [%rd7];
$L__BB0_4:
	setp.gt.u32 	%p9, %r1, 63;
	shl.b32 	%r90, %r1, 3;
	mov.u32 	%r91, _ZZ11main_kernelE15PadInput_shared;
	add.s32 	%r22, %r91, %r90;
	st.shared.v4.u16 	[%r22], {%rs3575, %rs3576, %rs3577, %rs3578};
	@%p9 bra 	$L__BB0_9;
	setp.gt.u32 	%p10, %r10, 7;
	mov.u16 	%rs3579, %rs30;
	mov.u16 	%rs3580, %rs30;
	mov.u16 	%rs3581, %rs30;
	mov.u16 	%rs3582, %rs30;
	@%p10 bra 	$L__BB0_8;
	@%p11 bra 	$L__BB0_8;
	shl.b32 	%r92, %r127, 5;
	cvt.u64.u32 	%rd8, %r92;
	add.s32 	%r94, %r43, %r7;
	add.s32 	%r95, %r94, %r8;
	cvt.u64.u32 	%rd11, %r95;
	add.s64 	%rd12, %rd11, %rd10;
	add.s64 	%rd13, %rd12, %rd9;
	add.s64 	%rd14, %rd13, %rd8;
	shl.b64 	%rd15, %rd14, 1;
	add.s64 	%rd16, %rd1, %rd15;
	ld.global.nc.v4.u16 	{%rs3579, %rs3580, %rs3581, %rs3582}, [%rd16+42496];
$L__BB0_8:
	st.shared.v4.u16 	[%r22+1792], {%rs3579, %rs3580, %rs3581, %rs3582};
$L__BB0_9:
	ld.param.u64 	%rd37, [main_kernel_param_2];
	setp.gt.u32 	%p12, %r1, 127;
	shl.b32 	%r96, %r127, 13;
	shl.b32 	%r97, %r1, 4;
	and.b32  	%r98, %r97, 3840;
	or.b32  	%r99, %r7, %r98;
	shl.b32 	%r100, %r1, 2;
	and.b32  	%r101, %r100, 60;
	add.s32 	%r102, %r99, %r101;
	or.b32  	%r103, %r102, %r96;
	cvta.to.global.u64 	%rd17, %rd37;
	mul.wide.u32 	%rd18, %r103, 2;
	add.s64 	%rd2, %rd17, %rd18;
	ld.global.nc.v4.u16 	{%rs31, %rs32, %rs33, %rs34}, [%rd2];
	st.shared.v4.u16 	[%r11], {%rs31, %rs32, %rs33, %rs34};
	ld.global.nc.v4.u16 	{%rs35, %rs36, %rs37, %rs38}, [%rd2+7168];
	st.shared.v4.u16 	[%r11+1792], {%rs35, %rs36, %rs37, %rs38};
	add.s32 	%r104, %r12, %r96;
	mul.wide.u32 	%rd19, %r104, 2;
	add.s64 	%rd20, %rd17, %rd19;
	ld.global.nc.v4.u16 	{%rs39, %rs40, %rs41, %rs42}, [%rd20];
	st.shared.v4.u16 	[%r11+3584], {%rs39, %rs40, %rs41, %rs42};
	ld.global.nc.v4.u16 	{%rs43, %rs44, %rs45, %rs46}, [%rd2+37888];
	st.shared.v4.u16 	[%r11+5376], {%rs43, %rs44, %rs45, %rs46};
	add.s32 	%r105, %r13, %r96;
	mul.wide.u32 	%rd21, %r105, 2;
	add.s64 	%rd22, %rd17, %rd21;
	ld.global.nc.v4.u16 	{%rs47, %rs48, %rs49, %rs50}, [%rd22];
	st.shared.v4.u16 	[%r11+7168], {%rs47, %rs48, %rs49, %rs50};
	ld.global.nc.v4.u16 	{%rs51, %rs52, %rs53, %rs54}, [%rd2+68608];
	st.shared.v4.u16 	[%r11+8960], {%rs51, %rs52, %rs53, %rs54};
	add.s32 	%r106, %r14, %r96;
	mul.wide.u32 	%rd23, %r106, 2;
	add.s64 	%rd24, %rd17, %rd23;
	ld.global.nc.v4.u16 	{%rs55, %rs56, %rs57, %rs58}, [%rd24];
	st.shared.v4.u16 	[%r11+10752], {%rs55, %rs56, %rs57, %rs58};
	ld.global.nc.v4.u16 	{%rs59, %rs60, %rs61, %rs62}, [%rd2+99328];
	st.shared.v4.u16 	[%r11+12544], {%rs59, %rs60, %rs61, %rs62};
	ld.global.nc.v4.u16 	{%rs63, %rs64, %rs65, %rs66}, [%rd2+106496];
	st.shared.v4.u16 	[%r11+14336], {%rs63, %rs64, %rs65, %rs66};
	add.s32 	%r107, %r15, %r96;
	mul.wide.u32 	%rd25, %r107, 2;
	add.s64 	%rd26, %rd17, %rd25;
	ld.global.nc.v4.u16 	{%rs67, %rs68, %rs69, %rs70}, [%rd26];
	st.shared.v4.u16 	[%r11+16128], {%rs67, %rs68, %rs69, %rs70};
	ld.global.nc.v4.u16 	{%rs71, %rs72, %rs73, %rs74}, [%rd2+137216];
	st.shared.v4.u16 	[%r11+17920], {%rs71, %rs72, %rs73, %rs74};
	add.s32 	%r108, %r16, %r96;
	mul.wide.u32 	%rd27, %r108, 2;
	add.s64 	%rd28, %rd17, %rd27;
	ld.global.nc.v4.u16 	{%rs75, %rs76, %rs77, %rs78}, [%rd28];
	st.shared.v4.u16 	[%r11+19712], {%rs75, %rs76, %rs77, %rs78};
	ld.global.nc.v4.u16 	{%rs79, %rs80, %rs81, %rs82}, [%rd2+167936];
	st.shared.v4.u16 	[%r11+21504], {%rs79, %rs80, %rs81, %rs82};
	add.s32 	%r109, %r17, %r96;
	mul.wide.u32 	%rd29, %r109, 2;
	add.s64 	%rd30, %rd17, %rd29;
	ld.global.nc.v4.u16 	{%rs83, %rs84, %rs85, %rs86}, [%rd30];
	st.shared.v4.u16 	[%r11+23296], {%rs83, %rs84, %rs85, %rs86};
	ld.global.nc.v4.u16 	{%rs87, %rs88, %rs89, %rs90}, [%rd2+198656];
	st.shared.v4.u16 	[%r11+25088], {%rs87, %rs88, %rs89, %rs90};
	ld.global.nc.v4.u16 	{%rs91, %rs92, %rs93, %rs94}, [%rd2+205824];
	st.shared.v4.u16 	[%r11+26880], {%rs91, %rs92, %rs93, %rs94};
	ld.global.nc.v4.u16 	{%rs95, %rs96, %rs97, %rs98}, [%rd2+229376];
	st.shared.v4.u16 	[%r11+28672], {%rs95, %rs96, %rs97, %rs98};
	ld.global.nc.v4.u16 	{%rs99, %rs100, %rs101, %rs102}, [%rd2+236544];
	st.shared.v4.u16 	[%r11+30464], {%rs99, %rs100, %rs101, %rs102};
	add.s32 	%r110, %r18, %r96;
	mul.wide.u32 	%rd31, %r110, 2;
	add.s64 	%rd32, %rd17, %rd31;
	ld.global.nc.v4.u16 	{%rs103, %rs104, %rs105, %rs106}, [%rd32];
	st.shared.v4.u16 	[%r11+32256], {%rs103, %rs104, %rs105, %rs106};
	ld.global.nc.v4.u16 	{%rs107, %rs108, %rs109, %rs110}, [%rd2+267264];
	st.shared.v4.u16 	[%r11+34048], {%rs107, %rs108, %rs109, %rs110};
	@%p12 bra 	$L__BB0_11;
	ld.global.nc.v4.u16 	{%rs111, %rs112, %rs113, %rs114}, [%rd2+274432];
	st.shared.v4.u16 	[%r11+35840], {%rs111, %rs112, %rs113, %rs114};
$L__BB0_11:
	bar.sync 	0;
	mov.b32 	%r128, 0;
	mov.pred 	%p17, -1;
$L__BB0_12:
	mov.pred 	%p3, %p17;
	shl.b32 	%r113, %r128, 4;
	add.s32 	%r114, %r113, %r19;
	shl.b32 	%r115, %r114, 1;
	mov.u32 	%r116, _ZZ11main_kernelE15PadInput_shared;
	add.s32 	%r117, %r116, %r115;
	shl.b32 	%r118, %r20, 1;
	shl.b32 	%r119, %r128, 11;
	or.b32  	%r120, %r119, %r118;
	mov.u32 	%r121, _ZZ11main_kernelE13weight_shared;
	add.s32 	%r122, %r121, %r120;
	ld.shared.u16 	%rs116, [%r117];
	ld.shared.u16 	%rs117, [%r122];
	// begin inline asm
	{mul.f16 %rs115,%rs116,%rs117;
}
	// end inline asm
	// begin inline asm
	{add.f16 %rs118,%rs3586,%rs115;
}
	// end inline asm
	ld.shared.u16 	%rs123, [%r122+2];
	// begin inline asm
	{mul.f16 %rs121,%rs116,%rs123;
}
	// end inline asm
	// begin inline asm
	{add.f16 %rs124,%rs3585,%rs121;
}
	// end inline asm
	ld.shared.u16 	%rs128, [%r117+64];
	// begin inline asm
	{mul.f16 %rs127,%rs128,%rs117;
}
	// end inline asm
	// begin inline asm
	{add.f16 %rs130,%rs3584,%rs127;
}
	// end inline asm
	// begin inline asm
	{mul.f16 %rs133,%rs128,%rs123;
}
	// end inline asm
	// begin inline asm
	{add.f16 %rs136,%rs3583,%rs133;
}
	// end inline asm
	ld.shared.u16 	%rs140, [%r117+2];
	ld.shared.u16 	%rs141, [%r122+128];
	// begin inline asm
	{mul.f16 %rs139,%rs140,%rs141;
}
	// end inline asm
	// begin inline asm
	{add.f16 %rs142,%rs118,%rs139;
}
	// end inline asm
	ld.shared.u16 	%rs147, [%r122+130];
	// begin inline asm
	{mul.f16 %rs145,%rs140,%rs147;
}
	// end inline asm
	// begin inline asm
	{add.f16 %rs148,%rs124,%rs145;
}
	// end inline asm
	ld.shared.u16 	%rs152, [%r117+66];
	// begin inline asm
	{mul.f16 %rs151,%rs152,%rs141;
}
	// end inline asm
	// begin inline asm
	{add.f16 %rs154,%rs130,%rs151;
}
	// end inline asm
	// begin inline asm
	{mul.f16 %rs157,%rs152,%rs147;
}
	// end inline asm
	// begin inline asm
	{add.f16 %rs160,%rs136,%rs157;
}
	// end inline asm
	ld.shared.u16 	%rs164, [%r117+4];
	ld.shared.u16 	%rs165, [%r122+256];
	// begin inline asm
	{mul.f16 %rs163,%rs164,%rs165;
}
	// end inline asm
	// begin inline asm
	{add.f16 %rs166,%rs142,%rs163;
}
	// end inline asm
	ld.shared.u16 	%rs171, [%r122+258];
	// begin inline asm
	{mul.f16 %rs169,%rs164,%rs171;
}
	// end inline asm
	// begin inline asm
	{add.f16 %rs172,%rs148,%rs169;
}
	// end inline asm
	ld.shared.u16 	%rs176, [%r117+68];
	// begin inline asm
	{mul.f16 %rs175,%rs176,%rs165;
}
	// end inline asm
	// begin inline asm
	{add.f16 %rs178,%rs154,%rs175;
}
	// end inline asm
	// begin inline asm
	{mul.f16 %rs181,%rs176,%rs171;
}
	// end inline asm
	// begin inline asm
	{add.f16 %rs184,%rs160,%rs181;
}
	// end inline asm
	ld.shared.u16 	%rs188, [%r117+6];
	ld.shared.u16 	%rs189, [%r122+384];
	// begin inline asm
	{mul.f16 %rs187,%rs188,%rs189;
}
	// end inline asm
	// begin inline asm
	{add.f16 %rs190,%rs166,%rs187;
}
	// end inline asm
	ld.shared.u16 	%rs195, [%r122+386];
	// begin inline asm
	{mul.f16 %rs193,%rs188,%rs195;
}
	// end inline asm
	// begin inline asm
	{add.f16 %rs196,%rs172,%rs193;
}
	// end inline asm
	ld.shared.u16 	%rs200, [%r117+70];
	// begin inline asm
	{mul.f16 %rs199,%rs200,%rs189;
}
	// end inline asm
	// begin inline asm
	{add.f16 %rs202,%rs178,%rs199;
}
	// end inline asm
	// begin inline asm
	{mul.f16 %rs205,%rs200,%rs195;
}
	// end inline asm
	// begin inline asm
	{add.f16 %rs208,%rs184,%rs205;
}
	// end inline asm
	ld.shared.u16 	%rs212, [%r117+8];
	ld.shared.u16 	%rs213, [%r122+512];
	// begin inline asm
	{mul.f16 %rs211,%rs212,%rs213;
}
	// end inline asm
	// begin inline asm
	{add.f16 %rs214,%rs190,%rs211;
}
	// end inline asm
	ld.shared.u16 	%rs219, [%r122+514];
	// begin inline asm
	{mul.f16 %rs217,%rs212,%rs219;
}
	// end inline asm
	// begin inline asm
	{add.f16 %rs220,%rs196,%rs217;
}
	// end inline asm
	ld.shared.u16 	%rs224, [%r117+72];
	// begin inline asm
	{mul.f16 %rs223,%rs224,%rs213;
}
	// end inline asm
	// begin inline asm
	{add.f16 %rs226,%rs202,%rs223;
}
	// end inline asm
	// begin inline asm
	{mul.f16 %rs229,%rs224,%rs219;
}
	// end inline asm
	// begin inline asm
	{add.f16 %rs232,%rs208,%rs229;
}
	// end inline asm
	ld.shared.u16 	%rs236, [%r117+10];
	ld.shared.u16 	%rs237, [%r122+640];
	// begin inline asm
	{mul.f16 %rs235,%rs236,%rs237;
}
	// end inline asm
	// begin inline asm
	{add.f16 %rs238,%rs214,%rs235;
}
	// end inline asm
	ld.shared.u16 	%rs243, [%r122+642];
	// begin inline asm
	{mul.f16 %rs241,%rs236,%rs243;
}
	// end inline asm
	// begin inline asm
	{add.f16 %rs244,%rs220,%rs241;
}
	// end inline asm
	ld.shared.u16 	%rs248, [%r117+74];
	// begin inline asm
	{mul.f16 %rs247,%rs248,%rs237;
}
	// end inline asm
	// begin inline asm
	{add.f16 %rs250,%rs226,%rs247;
}
	// end inline asm
	// begin inline asm
	{mul.f16 %rs253,%rs248,%rs243;
}
	// end inline asm
	// begin inline asm
	{add.f16 %rs256,%rs232,%rs253;
}
	// end inline asm
	ld.shared.u16 	%rs260, [%r117+12];
	ld.shared.u16 	%rs261, [%r122+768];
	// begin inline asm
	{mul.f16 %rs259,%rs260,%rs261;
}
	// end inline asm
	// begin inline asm
	{add.f16 %rs262,%rs238,%rs259;
}
	// end inline asm
	ld.shared.u16 	%rs267, [%r122+770];
	// begin inline asm
	{mul.f16 %rs265,%rs260,%rs267;
}
	// end inline asm
	// begin inline asm
	{add.f16 %rs268,%rs244,%rs265;
}
	// end inline asm
	ld.shared.u16 	%rs272, [%r117+76];
	// begin inline asm
	{mul.f16 %rs271,%rs272,%rs261;
}
	// end inline asm
	// begin inline asm
	{add.f16 %rs274,%rs250,%rs271;
}
	// end inline asm
	// begin inline asm
	{mul.f16 %rs277,%rs272,%rs267;
}
	// end inline asm
	// begin inline asm
	{add.f16 %rs280,%rs256,%rs277;
}
	// end inline asm
	ld.shared.u16 	%rs284, [%r117+14];
	ld.shared.u16 	%rs285, [%r122+896];
	// begin inline asm
	{mul.f16 %rs283,%rs284,%rs285;
}
	// end inline asm
	// begin inline asm
	{add.f16 %rs286,%rs262,%rs283;
}
	// end inline asm
	ld.shared.u16 	%rs291, [%r122+898];
	// begin inline asm
	{mul.f16 %rs289,%rs284,%rs291;
}
	// end inline asm
	// begin inline asm
	{add.f16 %rs292,%rs268,%rs289;
}
	// end inline asm
	ld.shared.u16 	%rs296, [%r117+78];
	// begin inline asm
	{mul.f16 %rs295,%rs296,%rs285;
}
	// end inline asm
	// begin inline asm
	{add.f16 %rs298,%rs274,%rs295;
}
	// end inline asm
	// begin inline asm
	{mul.f16 %rs301,%rs296,%rs291;
}
	// end inline asm
	// begin inline asm
	{add.f16 %rs304,%rs280,%rs301;
}
	// end inline asm
	ld.shared.u16 	%rs308, [%r117+16];
	ld.shared.u16 	%rs309, [%r122+1024];
	// begin inline asm
	{mul.f16 %rs307,%rs308,%rs309;
}
	// end inline asm
	// begin inline asm
	{add.f16 %rs310,%rs286,%rs307;
}
	// end inline asm
	ld.shared.u16 	%rs315, [%r122+1026];
	// begin inline asm
	{mul.f16 %rs313,%rs308,%rs315;
}
	// end inline asm
	// begin inline asm
	{add.f16 %rs316,%rs292,%rs313;
}
	// end inline asm
	ld.shared.u16 	%rs320, [%r117+80];
	// begin inline asm
	{mul.f16 %rs319,%rs320,%rs309;
}
	// end inline asm
	// begin inline asm
	{add.f16 %rs322,%rs298,%rs319;
}
	// end inline asm
	// begin inline asm
	{mul.f16 %rs325,%rs320,%rs315;
}
	// end inline asm
	// begin inline asm
	{add.f16 %rs328,%rs304,%rs325;
}
	// end inline asm
	ld.shared.u16 	%rs332, [%r117+18];
	ld.shared.u16 	%rs333, [%r122+1152];
	// begin inline asm
	{mul.f16 %rs331,%rs332,%rs333;
}
	// end inline asm
	// begin inline asm
	{add.f16 %rs334,%rs310,%rs331;
}
	// end inline asm
	ld.shared.u16 	%rs339, [%r122+1154];
	// begin inline asm
	{mul.f16 %rs337,%rs332,%rs339;
}
	// end inline asm
	// begin inline asm
	{add.f16 %rs340,%rs316,%rs337;
}
	// end inline asm
	ld.shared.u16 	%rs344, [%r117+82];
	// begin inline asm
	{mul.f16 %rs343,%rs344,%rs333;
}
	// end inline asm
	// begin inline asm
	{add.f16 %rs346,%rs322,%rs343;
}
	// end inline asm
	// begin inline asm
	{mul.f16 %rs349,%rs344,%rs339;
}
	// end inline asm
	// begin inline asm
	{add.f16 %rs352,%rs328,%rs349;
}
	// end inline asm
	ld.shared.u16 	%rs356, [%r117+20];
	ld.shared.u16 	%rs357, [%r122+1280];
	// begin inline asm
	{mul.f16 %rs355,%rs356,%rs357;
}
	// end inline asm
	// begin inline asm
	{add.f16 %rs358,%rs334,%rs355;
}
	// end inline asm
	ld.shared.u16 	%rs363, [%r122+1282];
	// begin inline asm
	{mul.f16 %rs361,%rs356,%rs363;
}
	// end inline asm
	// begin inline asm
	{add.f16 %rs364,%rs340,%rs361;
}
	// end inline asm
	ld.shared.u16 	%rs368, [%r117+84];
	// begin inline asm
	{mul.f16 %rs367,%rs368,%rs357;
}
	// end inline asm
	// begin inline asm
	{add.f16 %rs370,%rs346,%rs367;
}
	// end inline asm
	// begin inline asm
	{mul.f16 %rs373,%rs368,%rs363;
}
	// end inline asm
	// begin inline asm
	{add.f16 %rs376,%rs352,%rs373;
}
	// end inline asm
	ld.shared.u16 	%rs380, [%r117+22];
	ld.shared.u16 	%rs381, [%r122+1408];
	// begin inline asm
	{mul.f16 %rs379,%rs380,%rs381;
}
	// end inline asm
	// begin inline asm
	{add.f16 %rs382,%rs358,%rs379;
}
	// end inline asm
	ld.shared.u16 	%rs387, [%r122+1410];
	// begin inline asm
	{mul.f16 %rs385,%rs380,%rs387;
}
	// end inline asm
	// begin inline asm
	{add.f16 %rs388,%rs364,%rs385;
}
	// end inline asm
	ld.shared.u16 	%rs392, [%r117+86];
	// begin inline asm
	{mul.f16 %rs391,%rs392,%rs381;
}
	// end inline asm
	// begin inline asm
	{add.f16 %rs394,%rs370,%rs391;
}
	// end inline asm
	// begin inline asm
	{mul.f16 %rs397,%rs392,%rs387;
}
	// end inline asm
	// begin inline asm
	{add.f16 %rs400,%rs376,%rs397;
}
	// end inline asm
	ld.shared.u16 	%rs404, [%r117+24];
	ld.shared.u16 	%rs405, [%r122+1536];
	// begin inline asm
	{mul.f16 %rs403,%rs404,%rs405;
}
	// end inline asm
	// begin inline asm
	{add.f16 %rs406,%rs382,%rs403;
}
	// end inline asm
	ld.shared.u16 	%rs411, [%r122+1538];
	// begin inline asm
	{mul.f16 %rs409,%rs404,%rs411;
}
	// end inline asm
	// begin inline asm
	{add.f16 %rs412,%rs388,%rs409;
}
	// end inline asm
	ld.shared.u16 	%rs416, [%r117+88];
	// begin inline asm
	{mul.f16 %rs415,%rs416,%rs405;
}
	// end inline asm
	// begin inline asm
	{add.f16 %rs418,%rs394,%rs415;
}
	// end inline asm
	// begin inline asm
	{mul.f16 %rs421,%rs416,%rs411;
}
	// end inline asm
	// begin inline asm
	{add.f16 %rs424,%rs400,%rs421;
}
	// end inline asm
	ld.shared.u16 	%rs428, [%r117+26];
	ld.shared.u16 	%rs429, [%r122+1664];
	// begin inline asm
	{mul.f16 %rs427,%rs428,%rs429;
}
	// end inline asm
	// begin inline asm
	{add.f16 %rs430,%rs406,%rs427;
}
	// end inline asm
	ld.shared.u16 	%rs435, [%r122+1666];
	// begin inline asm
	{mul.f16 %rs433,%rs428,%rs435;
}
	// end inline asm
	// begin inline asm
	{add.f16 %rs436,%rs412,%rs433;
}
	// end inline asm
	ld.shared.u16 	%rs440, [%r117+90];
	// begin inline asm
	{mul.f16 %rs439,%rs440,%rs429;
}
	// end inline asm
	// begin inline asm
	{add.f16 %rs442,%rs418,%rs439;
}
	// end inline asm
	// begin inline asm
	{mul.f16 %rs445,%rs440,%rs435;
}
	// end inline asm
	// begin inline asm
	{add.f16 %rs448,%rs424,%rs445;
}
	// end inline asm
	ld.shared.u16 	%rs452, [%r117+28];
	ld.shared.u16 	%rs453, [%r122+1792];
	// begin inline asm
	{mul.f16 %rs451,%rs452,%rs453;
}
	// end inline asm
	// begin inline asm
	{add.f16 %rs454,%rs430,%rs451;
}
	// end inline asm
	ld.shared.u16 	%rs459, [%r122+1794];
	// begin inline asm
	{mul.f16 %rs457,%rs452,%rs459;
}
	// end inline asm
	// begin inline asm
	{add.f16 %rs460,%rs436,%rs457;
}
	// end inline asm
	ld.shared.u16 	%rs464, [%r117+92];
	// begin inline asm
	{mul.f16 %rs463,%rs464,%rs453;
}
	// end inline asm
	// begin inline asm
	{add.f16 %rs466,%rs442,%rs463;
}
	// end inline asm
	// begin inline asm
	{mul.f16 %rs469,%rs464,%rs459;
}
	// end inline asm
	// begin inline asm
	{add.f16 %rs472,%rs448,%rs469;
}
	// end inline asm
	ld.shared.u16 	%rs476, [%r117+30];
	ld.shared.u16 	%rs477, [%r122+1920];
	// begin inline asm
	{mul.f16 %rs475,%rs476,%rs477;
}
	// end inline asm
	// begin inline asm
	{add.f16 %rs478,%rs454,%rs475;
}
	// end inline asm
	ld.shared.u16 	%rs483, [%r122+1922];
	// begin inline asm
	{mul.f16 %rs481,%rs476,%rs483;
}
	// end inline asm
	// begin inline asm
	{add.f16 %rs484,%rs460,%rs481;
}
	// end inline asm
	ld.shared.u16 	%rs488, [%r117+94];
	// begin inline asm
	{mul.f16 %rs487,%rs488,%rs477;
}
	// end inline asm
	// begin inline asm
	{add.f16 %rs490,%rs466,%rs487;
}
	// end inline asm
	// begin inline asm
	{mul.f16 %rs493,%rs488,%rs483;
}
	// end inline asm
	// begin inline asm
	{add.f16 %rs496,%rs472,%rs493;
}
	// end inline asm
	ld.shared.u16 	%rs501, [%r122+4096];
	// begin inline asm
	{mul.f16 %rs499,%rs128,%rs501;
}
	// end inline asm
	// begin inline asm
	{add.f16 %rs502,%rs478,%rs499;
}
	// end inline asm
	ld.shared.u16 	%rs507, [%r122+4098];
	// begin inline asm
	{mul.f16 %rs505,%rs128,%rs507;
}
	// end inline asm
	// begin inline asm
	{add.f16 %rs508,%rs484,%rs505;
}
	// end inline asm
	ld.shared.u16 	%rs512, [%r117+128];
	// begin inline asm
	{mul.f16 %rs511,%rs512,%rs501;
}
	// end inline asm
	// begin inline asm
	{add.f16 %rs514,%rs490,%rs511;
}
	// end inline asm
	// begin inline asm
	{mul.f16 %rs517,%rs512,%rs507;
}
	// end inline asm
	// begin inline asm
	{add.f16 %rs520,%rs496,%rs517;
}
	// end inline asm
	ld.shared.u16 	%rs525, [%r122+4224];
	// begin inline asm
	{mul.f16 %rs523,%rs152,%rs525;
}
	// end inline asm
	// begin inline asm
	{add.f16 %rs526,%rs502,%rs523;
}
	// end inline asm
	ld.shared.u16 	%rs531, [%r122+4226];
	// begin inline asm
	{mul.f16 %rs529,%rs152,%rs531;
}
	// end inline asm
	// begin inline asm
	{add.f16 %rs532,%rs508,%rs529;
}
	// end inline asm
	ld.shared.u16 	%rs536, [%r117+130];
	// begin inline asm
	{mul.f16 %rs535,%rs536,%rs525;
}
	// end inline asm
	// begin inline asm
	{add.f16 %rs538,%rs514,%rs535;
}
	// end inline asm
	// begin inline asm
	{mul.f16 %rs541,%rs536,%rs531;
}
	// end inline asm
	// begin inline asm
	{add.f16 %rs544,%rs520,%rs541;
}
	// end inline asm
	ld.shared.u16 	%rs549, [%r122+4352];
	// begin inline asm
	{mul.f16 %rs547,%rs176,%rs549;
}
	// end inline asm
	// begin inline asm
	{add.f16 %rs550,%rs526,%rs547;
}
	// end inline asm
	ld.shared.u16 	%rs555, [%r122+4354];
	// begin inline asm
	{mul.f16 %rs553,%rs176,%rs555;
}
	// end inline asm
	// begin inline asm
	{add.f16 %rs556,%rs532,%rs553;
}
	// end inline asm
	ld.shared.u16 	%rs560, [%r117+132];
	// begin inline asm
	{mul.f16 %rs559,%rs560,%rs549;
}
	// end inline asm
	// begin inline asm
	{add.f16 %rs562,%rs538,%rs559;
}
	// end inline asm
	// begin inline asm
	{mul.f16 %rs565,%rs560,%rs555;
}
	// end inline asm
	// begin inline asm
	{add.f16 %rs568,%rs544,%rs565;
}
	// end inline asm
	ld.shared.u16 	%rs573, [%r122+4480];
	// begin inline asm
	{mul.f16 %rs571,%rs200,%rs573;
}
	// end inline asm
	// begin inline asm
	{add.f16 %rs574,%rs550,%rs571;
}
	// end inline asm
	ld.shared.u16 	%rs579, [%r122+4482];
	// begin inline asm
	{mul.f16 %rs577,%rs200,%rs579;
}
	// end inline asm
	// begin inline asm
	{add.f16 %rs580,%rs556,%rs577;
}
	// end inline asm
	ld.shared.u16 	%rs584, [%r117+134];
	// begin inline asm
	{mul.f16 %rs583,%rs584,%rs573;
}
	// end inline asm
	// begin inline asm
	{add.f16 %rs586,%rs562,%rs583;
}
	// end inline asm
	// begin inline asm
	{mul.f16 %rs589,%rs584,%rs579;
}
	// end inline asm
	// begin inline asm
	{add.f16 %rs592,%rs568,%rs589;
}
	// end inline asm
	ld.shared.u16 	%rs597, [%r122+4608];
	// begin inline asm
	{mul.f16 %rs595,%rs224,%rs597;
}
	// end inline asm
	// begin inline asm
	{add.f16 %rs598,%rs574,%rs595;
}
	// end inline asm
	ld.shared.u16 	%rs603, [%r122+4610];
	// begin inline asm
	{mul.f16 %rs601,%rs224,%rs603;
}
	// end inline asm
	// begin inline asm
	{add.f16 %rs604,%rs580,%rs601;
}
	// end inline asm
	ld.shared.u16 	%rs608, [%r117+136];
	// begin inline asm
	{mul.f16 %rs607,%rs608,%rs597;
}
	// end inline asm
	// begin inline asm
	{add.f16 %rs610,%rs586,%rs607;
}
	// end inline asm
	// begin inline asm
	{mul.f16 %rs613,%rs608,%rs603;
}
	// end inline asm
	// begin inline asm
	{add.f16 %rs616,%rs592,%rs613;
}
	// end inline asm
	ld.shared.u16 	%rs621, [%r122+4736];
	// begin inline asm
	{mul.f16 %rs619,%rs248,%rs621;
}
	// end inline asm
	// begin inline asm
	{add.f16 %rs622,%rs598,%rs619;
}
	// end inline asm
	ld.shared.u16 	%rs627, [%r122+4738];
	// begin inline asm
	{mul.f16 %rs625,%rs248,%rs627;
}
	// end inline asm
	// begin inline asm
	{add.f16 %rs628,%rs604,%rs625;
}
	// end inline asm
	ld.shared.u16 	%rs632, [%r117+138];
	// begin inline asm
	{mul.f16 %rs631,%rs632,%rs621;
}
	// end inline asm
	// begin inline asm
	{add.f16 %rs634,%rs610,%rs631;
}
	// end inline asm
	// begin inline asm
	{mul.f16 %rs637,%rs632,%rs627;
}
	// end inline asm
	// begin inline asm
	{add.f16 %rs640,%rs616,%rs637;
}
	// end inline asm
	ld.shared.u16 	%rs645, [%r122+4864];
	// begin inline asm
	{mul.f16 %rs643,%rs272,%rs645;
}
	// end inline asm
	// begin inline asm
	{add.f16 %rs646,%rs622,%rs643;
}
	// end inline asm
	ld.shared.u16 	%rs651, [%r122+4866];
	// begin inline asm
	{mul.f16 %rs649,%rs272,%rs651;
}
	// end inline asm
	// begin inline asm
	{add.f16 %rs652,%rs628,%rs649;
}
	// end inline asm
	ld.shared.u16 	%rs656, [%r117+140];
	// begin inline asm
	{mul.f16 %rs655,%rs656,%rs645;
}
	// end inline asm
	// begin inline asm
	{add.f16 %rs658,%rs634,%rs655;
}
	// end inline asm
	// begin inline asm
	{mul.f16 %rs661,%rs656,%rs651;
}
	// end inline asm
	// begin inline asm
	{add.f16 %rs664,%rs640,%rs661;
}
	// end inline asm
	ld.shared.u16 	%rs669, [%r122+4992];
	// begin inline asm
	{mul.f16 %rs667,%rs296,%rs669;
}
	// end inline asm
	// begin inline asm
	{add.f16 %rs670,%rs646,%rs667;
}
	// end inline asm
	ld.shared.u16 	%rs675, [%r122+4994];
	// begin inline asm
	{mul.f16 %rs673,%rs296,%rs675;
}
	// end inline asm
	// begin inline asm
	{add.f16 %rs676,%rs652,%rs673;
}
	// end inline asm
	ld.shared.u16 	%rs680, [%r117+142];
	// begin inline asm
	{mul.f16 %rs679,%rs680,%rs669;
}
	// end inline asm
	// begin inline asm
	{add.f16 %rs682,%rs658,%rs679;
}
	// end inline asm
	// begin inline asm
	{mul.f16 %rs685,%rs680,%rs675;
}
	// end inline asm
	// begin inline asm
	{add.f16 %rs688,%rs664,%rs685;
}
	// end inline asm
	ld.shared.u16 	%rs693, [%r122+5120];
	// begin inline asm
	{mul.f16 %rs691,%rs320,%rs693;
}
	// end inline asm
	// begin inline asm
	{add.f16 %rs694,%rs670,%rs691;
}
	// end inline asm
	ld.shared.u16 	%rs699, [%r122+5122];
	// begin inline asm
	{mul.f16 %rs697,%rs320,%rs699;
}
	// end inline asm
	// begin inline asm
	{add.f16 %rs700,%rs676,%rs697;
}
	// end inline asm
	ld.shared.u16 	%rs704, [%r117+144];
	// begin inline asm
	{mul.f16 %rs703,%rs704,%rs693;
}
	// end inline asm
	// begin inline asm
	{add.f16 %rs706,%rs682,%rs703;
}
	// end inline asm
	// begin inline asm
	{mul.f16 %rs709,%rs704,%rs699;
}
	// end inline asm
	// begin inline asm
	{add.f16 %rs712,%rs688,%rs709;
}
	// end inline asm
	ld.shared.u16 	%rs717, [%r122+5248];
	// begin inline asm
	{mul.f16 %rs715,%rs344,%rs717;
}
	// end inline asm
	// begin inline asm
	{add.f16 %rs718,%rs694,%rs715;
}
	// end inline asm
	ld.shared.u16 	%rs723, [%r122+5250];
	// begin inline asm
	{mul.f16 %rs721,%rs344,%rs723;
}
	// end inline asm
	// begin inline asm
	{add.f16 %rs724,%rs700,%rs721;
}
	// end inline asm
	ld.shared.u16 	%rs728, [%r117+146];
	// begin inline asm
	{mul.f16 %rs727,%rs728,%rs717;
}
	// end inline asm
	// begin inline asm
	{add.f16 %rs730,%rs706,%rs727;
}
	// end inline asm
	// begin inline asm
	{mul.f16 %rs733,%rs728,%rs723;
}
	// end inline asm
	// begin inline asm
	{add.f16 %rs736,%rs712,%rs733;
}
	// end inline asm
	ld.shared.u16 	%rs741, [%r122+5376];
	// begin inline asm
	{mul.f16 %rs739,%rs368,%rs741;
}
	// end inline asm
	// begin inline asm
	{add.f16 %rs742,%rs718,%rs739;
}
	// end inline asm
	ld.shared.u16 	%rs747, [%r122+5378];
	// begin inline asm
	{mul.f16 %rs745,%rs368,%rs747;
}
	// end inline asm
	// begin inline asm
	{add.f16 %rs748,%rs724,%rs745;
}
	// end inline asm
	ld.shared.u16 	%rs752, [%r117+148];
	// begin inline asm
	{mul.f16 %rs751,%rs752,%rs741;
}
	// end inline asm
	// begin inline asm
	{add.f16 %rs754,%rs730,%rs751;
}
	// end inline asm
	// begin inline asm
	{mul.f16 %rs757,%rs752,%rs747;
}
	// end inline asm
	// begin inline asm
	{add.f16 %rs760,%rs736,%rs757;
}
	// end inline asm
	ld.shared.u16 	%rs765, [%r122+5504];
	// begin inline asm
	{mul.f16 %rs763,%rs392,%rs765;
}
	// end inline asm
	// begin inline asm
	{add.f16 %rs766,%rs742,%rs763;
}
	// end inline asm
	ld.shared.u16 	%rs771, [%r122+5506];
	// begin inline asm
	{mul.f16 %rs769,%rs392,%rs771;
}
	// end inline asm
	// begin inline asm
	{add.f16 %rs772,%rs748,%rs769;
}
	// end inline asm
	ld.shared.u16 	%rs776, [%r117+150];
	// begin inline asm
	{mul.f16 %rs775,%rs776,%rs765;
}
	// end inline asm
	// begin inline asm
	{add.f16 %rs778,%rs754,%rs775;
}
	// end inline asm
	// begin inline asm
	{mul.f16 %rs781,%rs776,%rs771;
}
	// end inline asm
	// begin inline asm
	{add.f16 %rs784,%rs760,%rs781;
}
	// end inline asm
	ld.shared.u16 	%rs789, [%r122+5632];
	// begin inline asm
	{mul.f16 %rs787,%rs416,%rs789;
}
	// end inline asm
	// begin inline asm
	{add.f16 %rs790,%rs766,%rs787;
}
	// end inline asm
	ld.shared.u16 	%rs795, [%r122+5634];
	// begin inline asm
	{mul.f16 %rs793,%rs416,%rs795;
}
	// end inline asm
	// begin inline asm
	{add.f16 %rs796,%rs772,%rs793;
}
	// end inline asm
	ld.shared.u16 	%rs800, [%r117+152];
	// begin inline asm
	{mul.f16 %rs799,%rs800,%rs789;
}
	// end inline asm
	// begin inline asm
	{add.f16 %rs802,%rs778,%rs799;
}
	// end inline asm
	// begin inline asm
	{mul.f16 %rs805,%rs800,%rs795;
}
	// end inline asm
	// begin inline asm
	{add.f16 %rs808,%rs784,%rs805;
}
	// end inline asm
	ld.shared.u16 	%rs813, [%r122+5760];
	// begin inline asm
	{mul.f16 %rs811,%rs440,%rs813;
}
	// end inline asm
	// begin inline asm
	{add.f16 %rs814,%rs790,%rs811;
}
	// end inline asm
	ld.shared.u16 	%rs819, [%r122+5762];
	// begin inline asm
	{mul.f16 %rs817,%rs440,%rs819;
}
	// end inline asm
	// begin inline asm
	{add.f16 %rs820,%rs796,%rs817;
}
	// end inline asm
	ld.shared.u16 	%rs824, [%r117+154];
	// begin inline asm
	{mul.f16 %rs823,%rs824,%rs813;
}
	// end inline asm
	// begin inline asm
	{add.f16 %rs826,%rs802,%rs823;
}
	// end inline asm
	// begin inline asm
	{mul.f16 %rs829,%rs824,%rs819;
}
	// end inline asm
	// begin inline asm
	{add.f16 %rs832,%rs808,%rs829;
}
	// end inline asm
	ld.shared.u16 	%rs837, [%r122+5888];
	// begin inline asm
	{mul.f16 %rs835,%rs464,%rs837;
}
	// end inline asm
	// begin inline asm
	{add.f16 %rs838,%rs814,%rs835;
}
	// end inline asm
	ld.shared.u16 	%rs843, [%r122+5890];
	// begin inline asm
	{mul.f16 %rs841,%rs464,%rs843;
}
	// end inline asm
	// begin inline asm
	{add.f16 %rs844,%rs820,%rs841;
}
	// end inline asm
	ld.shared.u16 	%rs848, [%r117+156];
	// begin inline asm
	{mul.f16 %rs847,%rs848,%rs837;
}
	// end inline asm
	// begin inline asm
	{add.f16 %rs850,%rs826,%rs847;
}
	// end inline asm
	// begin inline asm
	{mul.f16 %rs853,%rs848,%rs843;
}
	// end inline asm
	// begin inline asm
	{add.f16 %rs856,%rs832,%rs853;
}
	// end inline asm
	ld.shared.u16 	%rs861, [%r122+6016];
	// begin inline asm
	{mul.f16 %rs859,%rs488,%rs861;
}
	// end inline asm
	// begin inline asm
	{add.f16 %rs862,%rs838,%rs859;
}
	// end inline asm
	ld.shared.u16 	%rs867, [%r122+6018];
	// begin inline asm
	{mul.f16 %rs865,%rs488,%rs867;
}
	// end inline asm
	// begin inline asm
	{add.f16 %rs868,%rs844,%rs865;
}
	// end inline asm
	ld.shared.u16 	%rs872, [%r117+158];
	// begin inline asm
	{mul.f16 %rs871,%rs872,%rs861;
}
	// end inline asm
	// begin inline asm
	{add.f16 %rs874,%rs850,%rs871;
}
	// end inline asm
	// begin inline asm
	{mul.f16 %rs877,%rs872,%rs867;
}
	// end inline asm
	// begin inline asm
	{add.f16 %rs880,%rs856,%rs877;
}
	// end inline asm
	ld.shared.u16 	%rs885, [%r122+8192];
	// begin inline asm
	{mul.f16 %rs883,%rs512,%rs885;
}
	// end inline asm
	// begin inline asm
	{add.f16 %rs886,%rs862,%rs883;
}
	// end inline asm
	ld.shared.u16 	%rs891, [%r122+8194];
	// begin inline asm
	{mul.f16 %rs889,%rs512,%rs891;
}
	// end inline asm
	// begin inline asm
	{add.f16 %rs892,%rs868,%rs889;
}
	// end inline asm
	ld.shared.u16 	%rs896, [%r117+192];
	// begin inline asm
	{mul.f16 %rs895,%rs896,%rs885;
}
	// end inline asm
	// begin inline asm
	{add.f16 %rs898,%rs874,%rs895;
}
	// end inline asm
	// begin inline asm
	{mul.f16 %rs901,%rs896,%rs891;
}
	// end inline asm
	// begin inline asm
	{add.f16 %rs904,%rs880,%rs901;
}
	// end inline asm
	ld.shared.u16 	%rs909, [%r122+8320];
	// begin inline asm
	{mul.f16 %rs907,%rs536,%rs909;
}
	// end inline asm
	// begin inline asm
	{add.f16 %rs910,%rs886,%rs907;
}
	// end inline asm
	ld.shared.u16 	%rs915, [%r122+8322];
	// begin inline asm
	{mul.f16 %rs913,%rs536,%rs915;
}
	// end inline asm
	// begin inline asm
	{add.f16 %rs916,%rs892,%rs913;
}
	// end inline asm
	ld.shared.u16 	%rs920, [%r117+194];
	// begin inline asm
	{mul.f16 %rs919,%rs920,%rs909;
}
	// end inline asm
	// begin inline asm
	{add.f16 %rs922,%rs898,%rs919;
}
	// end inline asm
	// begin inline asm
	{mul.f16 %rs925,%rs920,%rs915;
}
	// end inline asm
	// begin inline asm
	{add.f16 %rs928,%rs904,%rs925;
}
	// end inline asm
	ld.shared.u16 	%rs933, [%r122+8448];
	// begin inline asm
	{mul.f16 %rs931,%rs560,%rs933;
}
	// end inline asm
	// begin inline asm
	{add.f16 %rs934,%rs910,%rs931;
}
	// end inline asm
	ld.shared.u16 	%rs939, [%r122+8450];
	// begin inline asm
	{mul.f16 %rs937,%rs560,%rs939;
}
	// end inline asm
	// begin inline asm
	{add.f16 %rs940,%rs916,%rs937;
}
	// end inline asm
	ld.shared.u16 	%rs944, [%r117+196];
	// begin inline asm
	{mul.f16 %rs943,%rs944,%rs933;
}
	// end inline asm
	// begin inline asm
	{add.f16 %rs946,%rs922,%rs943;
}
	// end inline asm
	// begin inline asm
	{mul.f16 %rs949,%rs944,%rs939;
}
	// end inline asm
	// begin inline asm
	{add.f16 %rs952,%rs928,%rs949;
}
	// end inline asm
	ld.shared.u16 	%rs957, [%r122+8576];
	// begin inline asm
	{mul.f16 %rs955,%rs584,%rs957;
}
	// end inline asm
	// begin inline asm
	{add.f16 %rs958,%rs934,%rs955;
}
	// end inline asm
	ld.shared.u16 	%rs963, [%r122+8578];
	// begin inline asm
	{mul.f16 %rs961,%rs584,%rs963;
}
	// end inline asm
	// begin inline asm
	{add.f16 %rs964,%rs940,%rs961;
}
	// end inline asm
	ld.shared.u16 	%rs968, [%r117+198];
	// begin inline asm
	{mul.f16 %rs967,%rs968,%rs957;
}
	// end inline asm
	// begin inline asm
	{add.f16 %rs970,%rs946,%rs967;
}
	// end inline asm
	// begin inline asm
	{mul.f16 %rs973,%rs968,%rs963;
}
	// end inline asm
	// begin inline asm
	{add.f16 %rs976,%rs952,%rs973;
}
	// end inline asm
	ld.shared.u16 	%rs981, [%r122+8704];
	// begin inline asm
	{mul.f16 %rs979,%rs608,%rs981;
}
	// end inline asm
	// begin inline asm
	{add.f16 %rs982,%rs958,%rs979;
}
	// end inline asm
	ld.shared.u16 	%rs987, [%r122+8706];
	// begin inline asm
	{mul.f16 %rs985,%rs608,%rs987;
}
	// end inline asm
	// begin inline asm
	{add.f16 %rs988,%rs964,%rs985;
}
	// end inline asm
	ld.shared.u16 	%rs992, [%r117+200];
	// begin inline asm
	{mul.f16 %rs991,%rs992,%rs981;
}
	// end inline asm
	// begin inline asm
	{add.f16 %rs994,%rs970,%rs991;
}
	// end inline asm
	// begin inline asm
	{mul.f16 %rs997,%rs992,%rs987;
}
	// end inline asm
	// begin inline asm
	{add.f16 %rs1000,%rs976,%rs997;
}
	// end inline asm
	ld.shared.u16 	%rs1005, [%r122+8832];
	// begin inline asm
	{mul.f16 %rs1003,%rs632,%rs1005;
}
	// end inline asm
	// begin inline asm
	{add.f16 %rs1006,%rs982,%rs1003;
}
	// end inline asm
	ld.shared.u16 	%rs1011, [%r122+8834];
	// begin inline asm
	{mul.f16 %rs1009,%rs632,%rs1011;
}
	// end inline asm
	// begin inline asm
	{add.f16 %rs1012,%rs988,%rs1009;
}
	// end inline asm
	ld.shared.u16 	%rs1016, [%r117+202];
	// begin inline asm
	{mul.f16 %rs1015,%rs1016,%rs1005;
}
	// end inline asm
	// begin inline asm
	{add.f16 %rs1018,%rs994,%rs1015;
}
	// end inline asm
	// begin inline asm
	{mul.f16 %rs1021,%rs1016,%rs1011;
}
	// end inline asm
	// begin inline asm
	{add.f16 %rs1024,%rs1000,%rs1021;
}
	// end inline asm
	ld.shared.u16 	%rs1029, [%r122+8960];
	// begin inline asm
	{mul.f16 %rs1027,%rs656,%rs1029;
}
	// end inline asm
	// begin inline asm
	{add.f16 %rs1030,%rs1006,%rs1027;
}
	// end inline asm
	ld.shared.u16 	%rs1035, [%r122+8962];
	// begin inline asm
	{mul.f16 %rs1033,%rs656,%rs1035;
}
	// end inline asm
	// begin inline asm
	{add.f16 %rs1036,%rs1012,%rs1033;
}
	// end inline asm
	ld.shared.u16 	%rs1040, [%r117+204];
	// begin inline asm
	{mul.f16 %rs1039,%rs1040,%rs1029;
}
	// end inline asm
	// begin inline asm
	{add.f16 %rs1042,%rs1018,%rs1039;
}
	// end inline asm
	// begin inline asm
	{mul.f16 %rs1045,%rs1040,%rs1035;
}
	// end inline asm
	// begin inline asm
	{add.f16 %rs1048,%rs1024,%rs1045;
}
	// end inline asm
	ld.shared.u16 	%rs1053, [%r122+9088];
	// begin inline asm
	{mul.f16 %rs1051,%rs680,%rs1053;
}
	// end inline asm
	// begin inline asm
	{add.f16 %rs1054,%rs1030,%rs1051;
}
	// end inline asm
	ld.shared.u16 	%rs1059, [%r122+9090];
	// begin inline asm
	{mul.f16 %rs1057,%rs680,%rs1059;
}
	// end inline asm
	// begin inline asm
	{add.f16 %rs1060,%rs1036,%rs1057;
}
	// end inline asm
	ld.shared.u16 	%rs1064, [%r117+206];
	// begin inline asm
	{mul.f16 %rs1063,%rs1064,%rs1053;
}
	// end inline asm
	// begin inline asm
	{add.f16 %rs1066,%rs1042,%rs1063;
}
	// end inline asm
	// begin inline asm
	{mul.f16 %rs1069,%rs1064,%rs1059;
}
	// end inline asm
	// begin inline asm
	{add.f16 %rs1072,%rs1048,%rs1069;
}
	// end inline asm
	ld.shared.u16 	%rs1077, [%r122+9216];
	// begin inline asm
	{mul.f16 %rs1075,%rs704,%rs1077;
}
	// end inline asm
	// begin inline asm
	{add.f16 %rs1078,%rs1054,%rs1075;
}
	// end inline asm
	ld.shared.u16 	%rs1083, [%r122+9218];
	// begin inline asm
	{mul.f16 %rs1081,%rs704,%rs1083;
}
	// end inline asm
	// begin inline asm
	{add.f16 %rs1084,%rs1060,%rs1081;
}
	// end inline asm
	ld.shared.u16 	%rs1088, [%r117+208];
	// begin inline asm
	{mul.f16 %rs1087,%rs1088,%rs1077;
}
	// end inline asm
	// begin inline asm
	{add.f16 %rs1090,%rs1066,%rs1087;
}
	// end inline asm
	// begin inline asm
	{mul.f16 %rs1093,%rs1088,%rs1083;
}
	// end inline asm
	// begin inline asm
	{add.f16 %rs1096,%rs1072,%rs1093;
}
	// end inline asm
	ld.shared.u16 	%rs1101, [%r122+9344];
	// begin inline asm
	{mul.f16 %rs1099,%rs728,%rs1101;
}
	// end inline asm
	// begin inline asm
	{add.f16 %rs1102,%rs1078,%rs1099;
}
	// end inline asm
	ld.shared.u16 	%rs1107, [%r122+9346];
	// begin inline asm
	{mul.f16 %rs1105,%rs728,%rs1107;
}
	// end inline asm
	// begin inline asm
	{add.f16 %rs1108,%rs1084,%rs1105;
}
	// end inline asm
	ld.shared.u16 	%rs1112, [%r117+210];
	// begin inline asm
	{mul.f16 %rs1111,%rs1112,%rs1101;
}
	// end inline asm
	// begin inline asm
	{add.f16 %rs1114,%rs1090,%rs1111;
}
	// end inline asm
	// begin inline asm
	{mul.f16 %rs1117,%rs1112,%rs1107;
}
	// end inline asm
	// begin inline asm
	{add.f16 %rs1120,%rs1096,%rs1117;
}
	// end inline asm
	ld.shared.u16 	%rs1125, [%r122+9472];
	// begin inline asm
	{mul.f16 %rs1123,%rs752,%rs1125;
}
	// end inline asm
	// begin inline asm
	{add.f16 %rs1126,%rs1102,%rs1123;
}
	// end inline asm
	ld.shared.u16 	%rs1131, [%r122+9474];
	// begin inline asm
	{mul.f16 %rs1129,%rs752,%rs1131;
}
	// end inline asm
	// begin inline asm
	{add.f16 %rs1132,%rs1108,%rs1129;
}
	// end inline asm
	ld.shared.u16 	%rs1136, [%r117+212];
	// begin inline asm
	{mul.f16 %rs1135,%rs1136,%rs1125;
}
	// end inline asm
	// begin inline asm
	{add.f16 %rs1138,%rs1114,%rs1135;
}
	// end inline asm
	// begin inline asm
	{mul.f16 %rs1141,%rs1136,%rs1131;
}
	// end inline asm
	// begin inline asm
	{add.f16 %rs1144,%rs1120,%rs1141;
}
	// end inline asm
	ld.shared.u16 	%rs1149, [%r122+9600];
	// begin inline asm
	{mul.f16 %rs1147,%rs776,%rs1149;
}
	// end inline asm
	// begin inline asm
	{add.f16 %rs1150,%rs1126,%rs1147;
}
	// end inline asm
	ld.shared.u16 	%rs1155, [%r122+9602];
	// begin inline asm
	{mul.f16 %rs1153,%rs776,%rs1155;
}
	// end inline asm
	// begin inline asm
	{add.f16 %rs1156,%rs1132,%rs1153;
}
	// end inline asm
	ld.shared.u16 	%rs1160, [%r117+214];
	// begin inline asm
	{mul.f16 %rs1159,%rs1160,%rs1149;
}
	// end inline asm
	// begin inline asm
	{add.f16 %rs1162,%rs1138,%rs1159;
}
	// end inline asm
	// begin inline asm
	{mul.f16 %rs1165,%rs1160,%rs1155;
}
	// end inline asm
	// begin inline asm
	{add.f16 %rs1168,%rs1144,%rs1165;
}
	// end inline asm
	ld.shared.u16 	%rs1173, [%r122+9728];
	// begin inline asm
	{mul.f16 %rs1171,%rs800,%rs1173;
}
	// end inline asm
	// begin inline asm
	{add.f16 %rs1174,%rs1150,%rs1171;
}
	// end inline asm
	ld.shared.u16 	%rs1179, [%r122+9730];
	// begin inline asm
	{mul.f16 %rs1177,%rs800,%rs1179;
}
	// end inline asm
	// begin inline asm
	{add.f16 %rs1180,%rs1156,%rs1177;
}
	// end inline asm
	ld.shared.u16 	%rs1184, [%r117+216];
	// begin inline asm
	{mul.f16 %rs1183,%rs1184,%rs1173;
}
	// end inline asm
	// begin inline asm
	{add.f16 %rs1186,%rs1162,%rs1183;
}
	// end inline asm
	// begin inline asm
	{mul.f16 %rs1189,%rs1184,%rs1179;
}
	// end inline asm
	// begin inline asm
	{add.f16 %rs1192,%rs1168,%rs1189;
}
	// end inline asm
	ld.shared.u16 	%rs1197, [%r122+9856];
	// begin inline asm
	{mul.f16 %rs1195,%rs824,%rs1197;
}
	// end inline asm
	// begin inline asm
	{add.f16 %rs1198,%rs1174,%rs1195;
}
	// end inline asm
	ld.shared.u16 	%rs1203, [%r122+9858];
	// begin inline asm
	{mul.f16 %rs1201,%rs824,%rs1203;
}
	// end inline asm
	// begin inline asm
	{add.f16 %rs1204,%rs1180,%rs1201;
}
	// end inline asm
	ld.shared.u16 	%rs1208, [%r117+218];
	// begin inline asm
	{mul.f16 %rs1207,%rs1208,%rs1197;
}
	// end inline asm
	// begin inline asm
	{add.f16 %rs1210,%rs1186,%rs1207;
}
	// end inline asm
	// begin inline asm
	{mul.f16 %rs1213,%rs1208,%rs1203;
}
	// end inline asm
	// begin inline asm
	{add.f16 %rs1216,%rs1192,%rs1213;
}
	// end inline asm
	ld.shared.u16 	%rs1221, [%r122+9984];
	// begin inline asm
	{mul.f16 %rs1219,%rs848,%rs1221;
}
	// end inline asm
	// begin inline asm
	{add.f16 %rs1222,%rs1198,%rs1219;
}
	// end inline asm
	ld.shared.u16 	%rs1227, [%r122+9986];
	// begin inline asm
	{mul.f16 %rs1225,%rs848,%rs1227;
}
	// end inline asm
	// begin inline asm
	{add.f16 %rs1228,%rs1204,%rs1225;
}
	// end inline asm
	ld.shared.u16 	%rs1232, [%r117+220];
	// begin inline asm
	{mul.f16 %rs1231,%rs1232,%rs1221;
}
	// end inline asm
	// begin inline asm
	{add.f16 %rs1234,%rs1210,%rs1231;
}
	// end inline asm
	// begin inline asm
	{mul.f16 %rs1237,%rs1232,%rs1227;
}
	// end inline asm
	// begin inline asm
	{add.f16 %rs1240,%rs1216,%rs1237;
}
	// end inline asm
	ld.shared.u16 	%rs1245, [%r122+10112];
	// begin inline asm
	{mul.f16 %rs1243,%rs872,%rs1245;
}
	// end inline asm
	// begin inline asm
	{add.f16 %rs1246,%rs1222,%rs1243;
}
	// end inline asm
	ld.shared.u16 	%rs1251, [%r122+10114];
	// begin inline asm
	{mul.f16 %rs1249,%rs872,%rs1251;
}
	// end inline asm
	// begin inline asm
	{add.f16 %rs1252,%rs1228,%rs1249;
}
	// end inline asm
	ld.shared.u16 	%rs1256, [%r117+222];
	// begin inline asm
	{mul.f16 %rs1255,%rs1256,%rs1245;
}
	// end inline asm
	// begin inline asm
	{add.f16 %rs1258,%rs1234,%rs1255;
}
	// end inline asm
	// begin inline asm
	{mul.f16 %rs1261,%rs1256,%rs1251;
}
	// end inline asm
	// begin inline asm
	{add.f16 %rs1264,%rs1240,%rs1261;
}
	// end inline asm
	ld.shared.u16 	%rs1268, [%r117+256];
	ld.shared.u16 	%rs1269, [%r122+12288];
	// begin inline asm
	{mul.f16 %rs1267,%rs1268,%rs1269;
}
	// end inline asm
	// begin inline asm
	{add.f16 %rs1270,%rs1246,%rs1267;
}
	// end inline asm
	ld.shared.u16 	%rs1275, [%r122+12290];
	// begin inline asm
	{mul.f16 %rs1273,%rs1268,%rs1275;
}
	// end inline asm
	// begin inline asm
	{add.f16 %rs1276,%rs1252,%rs1273;
}
	// end inline asm
	ld.shared.u16 	%rs1280, [%r117+320];
	// begin inline asm
	{mul.f16 %rs1279,%rs1280,%rs1269;
}
	// end inline asm
	// begin inline asm
	{add.f16 %rs1282,%rs1258,%rs1279;
}
	// end inline asm
	// begin inline asm
	{mul.f16 %rs1285,%rs1280,%rs1275;
}
	// end inline asm
	// begin inline asm
	{add.f16 %rs1288,%rs1264,%rs1285;
}
	// end inline asm
	ld.shared.u16 	%rs1292, [%r117+258];
	ld.shared.u16 	%rs1293, [%r122+12416];
	// begin inline asm
	{mul.f16 %rs1291,%rs1292,%rs1293;
}
	// end inline asm
	// begin inline asm
	{add.f16 %rs1294,%rs1270,%rs1291;
}
	// end inline asm
	ld.shared.u16 	%rs1299, [%r122+12418];
	// begin inline asm
	{mul.f16 %rs1297,%rs1292,%rs1299;
}
	// end inline asm
	// begin inline asm
	{add.f16 %rs1300,%rs1276,%rs1297;
}
	// end inline asm
	ld.shared.u16 	%rs1304, [%r117+322];
	// begin inline asm
	{mul.f16 %rs1303,%rs1304,%rs1293;
}
	// end inline asm
	// begin inline asm
	{add.f16 %rs1306,%rs1282,%rs1303;
}
	// end inline asm
	// begin inline asm
	{mul.f16 %rs1309,%rs1304,%rs1299;
}
	// end inline asm
	// begin inline asm
	{add.f16 %rs1312,%rs1288,%rs1309;
}
	// end inline asm
	ld.shared.u16 	%rs1316, [%r117+260];
	ld.shared.u16 	%rs1317, [%r122+12544];
	// begin inline asm
	{mul.f16 %rs1315,%rs1316,%rs1317;
}
	// end inline asm
	// begin inline asm
	{add.f16 %rs1318,%rs1294,%rs1315;
}
	// end inline asm
	ld.shared.u16 	%rs1323, [%r122+12546];
	// begin inline asm
	{mul.f16 %rs1321,%rs1316,%rs1323;
}
	// end inline asm
	// begin inline asm
	{add.f16 %rs1324,%rs1300,%rs1321;
}
	// end inline asm
	ld.shared.u16 	%rs1328, [%r117+324];
	// begin inline asm
	{mul.f16 %rs1327,%rs1328,%rs1317;
}
	// end inline asm
	// begin inline asm
	{add.f16 %rs1330,%rs1306,%rs1327;
}
	// end inline asm
	// begin inline asm
	{mul.f16 %rs1333,%rs1328,%rs1323;
}
	// end inline asm
	// begin inline asm
	{add.f16 %rs1336,%rs1312,%rs1333;
}
	// end inline asm
	ld.shared.u16 	%rs1340, [%r117+262];
	ld.shared.u16 	%rs1341, [%r122+12672];
	// begin inline asm
	{mul.f16 %rs1339,%rs1340,%rs1341;
}
	// end inline asm
	// begin inline asm
	{add.f16 %rs1342,%rs1318,%rs1339;
}
	// end inline asm
	ld.shared.u16 	%rs1347, [%r122+12674];
	// begin inline asm
	{mul.f16 %rs1345,%rs1340,%rs1347;
}
	// end inline asm
	// begin inline asm
	{add.f16 %rs1348,%rs1324,%rs1345;
}
	// end inline asm
	ld.shared.u16 	%rs1352, [%r117+326];
	// begin inline asm
	{mul.f16 %rs1351,%rs1352,%rs1341;
}
	// end inline asm
	// begin inline asm
	{add.f16 %rs1354,%rs1330,%rs1351;
}
	// end inline asm
	// begin inline asm
	{mul.f16 %rs1357,%rs1352,%rs1347;
}
	// end inline asm
	// begin inline asm
	{add.f16 %rs1360,%rs1336,%rs1357;
}
	// end inline asm
	ld.shared.u16 	%rs1364, [%r117+264];
	ld.shared.u16 	%rs1365, [%r122+12800];
	// begin inline asm
	{mul.f16 %rs1363,%rs1364,%rs1365;
}
	// end inline asm
	// begin inline asm
	{add.f16 %rs1366,%rs1342,%rs1363;
}
	// end inline asm
	ld.shared.u16 	%rs1371, [%r122+12802];
	// begin inline asm
	{mul.f16 %rs1369,%rs1364,%rs1371;
}
	// end inline asm
	// begin inline asm
	{add.f16 %rs1372,%rs1348,%rs1369;
}
	// end inline asm
	ld.shared.u16 	%rs1376, [%r117+328];
	// begin inline asm
	{mul.f16 %rs1375,%rs1376,%rs1365;
}
	// end inline asm
	// begin inline asm
	{add.f16 %rs1378,%rs1354,%rs1375;
}
	// end inline asm
	// begin inline asm
	{mul.f16 %rs1381,%rs1376,%rs1371;
}
	// end inline asm
	// begin inline asm
	{add.f16 %rs1384,%rs1360,%rs1381;
}
	// end inline asm
	ld.shared.u16 	%rs1388, [%r117+266];
	ld.shared.u16 	%rs1389, [%r122+12928];
	// begin inline asm
	{mul.f16 %rs1387,%rs1388,%rs1389;
}
	// end inline asm
	// begin inline asm
	{add.f16 %rs1390,%rs1366,%rs1387;
}
	// end inline asm
	ld.shared.u16 	%rs1395, [%r122+12930];
	// begin inline asm
	{mul.f16 %rs1393,%rs1388,%rs1395;
}
	// end inline asm
	// begin inline asm
	{add.f16 %rs1396,%rs1372,%rs1393;
}
	// end inline asm
	ld.shared.u16 	%rs1400, [%r117+330];
	// begin inline asm
	{mul.f16 %rs1399,%rs1400,%rs1389;
}
	// end inline asm
	// begin inline asm
	{add.f16 %rs1402,%rs1378,%rs1399;
}
	// end inline asm
	// begin inline asm
	{mul.f16 %rs1405,%rs1400,%rs1395;
}
	// end inline asm
	// begin inline asm
	{add.f16 %rs1408,%rs1384,%rs1405;
}
	// end inline asm
	ld.shared.u16 	%rs1412, [%r117+268];
	ld.shared.u16 	%rs1413, [%r122+13056];
	// begin inline asm
	{mul.f16 %rs1411,%rs1412,%rs1413;
}
	// end inline asm
	// begin inline asm
	{add.f16 %rs1414,%rs1390,%rs1411;
}
	// end inline asm
	ld.shared.u16 	%rs1419, [%r122+13058];
	// begin inline asm
	{mul.f16 %rs1417,%rs1412,%rs1419;
}
	// end inline asm
	// begin inline asm
	{add.f16 %rs1420,%rs1396,%rs1417;
}
	// end inline asm
	ld.shared.u16 	%rs1424, [%r117+332];
	// begin inline asm
	{mul.f16 %rs1423,%rs1424,%rs1413;
}
	// end inline asm
	// begin inline asm
	{add.f16 %rs1426,%rs1402,%rs1423;
}
	// end inline asm
	// begin inline asm
	{mul.f16 %rs1429,%rs1424,%rs1419;
}
	// end inline asm
	// begin inline asm
	{add.f16 %rs1432,%rs1408,%rs1429;
}
	// end inline asm
	ld.shared.u16 	%rs1436, [%r117+270];
	ld.shared.u16 	%rs1437, [%r122+13184];
	// begin inline asm
	{mul.f16 %rs1435,%rs1436,%rs1437;
}
	// end inline asm
	// begin inline asm
	{add.f16 %rs1438,%rs1414,%rs1435;
}
	// end inline asm
	ld.shared.u16 	%rs1443, [%r122+13186];
	// begin inline asm
	{mul.f16 %rs1441,%rs1436,%rs1443;
}
	// end inline asm
	// begin inline asm
	{add.f16 %rs1444,%rs1420,%rs1441;
}
	// end inline asm
	ld.shared.u16 	%rs1448, [%r117+334];
	// begin inline asm
	{mul.f16 %rs1447,%rs1448,%rs1437;
}
	// end inline asm
	// begin inline asm
	{add.f16 %rs1450,%rs1426,%rs1447;
}
	// end inline asm
	// begin inline asm
	{mul.f16 %rs1453,%rs1448,%rs1443;
}
	// end inline asm
	// begin inline asm
	{add.f16 %rs1456,%rs1432,%rs1453;
}
	// end inline asm
	ld.shared.u16 	%rs1460, [%r117+272];
	ld.shared.u16 	%rs1461, [%r122+13312];
	// begin inline asm
	{mul.f16 %rs1459,%rs1460,%rs1461;
}
	// end inline asm
	// begin inline asm
	{add.f16 %rs1462,%rs1438,%rs1459;
}
	// end inline asm
	ld.shared.u16 	%rs1467, [%r122+13314];
	// begin inline asm
	{mul.f16 %rs1465,%rs1460,%rs1467;
}
	// end inline asm
	// begin inline asm
	{add.f16 %rs1468,%rs1444,%rs1465;
}
	// end inline asm
	ld.shared.u16 	%rs1472, [%r117+336];
	// begin inline asm
	{mul.f16 %rs1471,%rs1472,%rs1461;
}
	// end inline asm
	// begin inline asm
	{add.f16 %rs1474,%rs1450,%rs1471;
}
	// end inline asm
	// begin inline asm
	{mul.f16 %rs1477,%rs1472,%rs1467;
}
	// end inline asm
	// begin inline asm
	{add.f16 %rs1480,%rs1456,%rs1477;
}
	// end inline asm
	ld.shared.u16 	%rs1484, [%r117+274];
	ld.shared.u16 	%rs1485, [%r122+13440];
	// begin inline asm
	{mul.f16 %rs1483,%rs1484,%rs1485;
}
	// end inline asm
	// begin inline asm
	{add.f16 %rs1486,%rs1462,%rs1483;
}
	// end inline asm
	ld.shared.u16 	%rs1491, [%r122+13442];
	// begin inline asm
	{mul.f16 %rs1489,%rs1484,%rs1491;
}
	// end inline asm
	// begin inline asm
	{add.f16 %rs1492,%rs1468,%rs1489;
}
	// end inline asm
	ld.shared.u16 	%rs1496, [%r117+338];
	// begin inline asm
	{mul.f16 %rs1495,%rs1496,%rs1485;
}
	// end inline asm
	// begin inline asm
	{add.f16 %rs1498,%rs1474,%rs1495;
}
	// end inline asm
	// begin inline asm
	{mul.f16 %rs1501,%rs1496,%rs1491;
}
	// end inline asm
	// begin inline asm
	{add.f16 %rs1504,%rs1480,%rs1501;
}
	// end inline asm
	ld.shared.u16 	%rs1508, [%r117+276];
	ld.shared.u16 	%rs1509, [%r122+13568];
	// begin inline asm
	{mul.f16 %rs1507,%rs1508,%rs1509;
}
	// end inline asm
	// begin inline asm
	{add.f16 %rs1510,%rs1486,%rs1507;
}
	// end inline asm
	ld.shared.u16 	%rs1515, [%r122+13570];
	// begin inline asm
	{mul.f16 %rs1513,%rs1508,%rs1515;
}
	// end inline asm
	// begin inline asm
	{add.f16 %rs1516,%rs1492,%rs1513;
}
	// end inline asm
	ld.shared.u16 	%rs1520, [%r117+340];
	// begin inline asm
	{mul.f16 %rs1519,%rs1520,%rs1509;
}
	// end inline asm
	// begin inline asm
	{add.f16 %rs1522,%rs1498,%rs1519;
}
	// end inline asm
	// begin inline asm
	{mul.f16 %rs1525,%rs1520,%rs1515;
}
	// end inline asm
	// begin inline asm
	{add.f16 %rs1528,%rs1504,%rs1525;
}
	// end inline asm
	ld.shared.u16 	%rs1532, [%r117+278];
	ld.shared.u16 	%rs1533, [%r122+13696];
	// begin inline asm
	{mul.f16 %rs1531,%rs1532,%rs1533;
}
	// end inline asm
	// begin inline asm
	{add.f16 %rs1534,%rs1510,%rs1531;
}
	// end inline asm
	ld.shared.u16 	%rs1539, [%r122+13698];
	// begin inline asm
	{mul.f16 %rs1537,%rs1532,%rs1539;
}
	// end inline asm
	// begin inline asm
	{add.f16 %rs1540,%rs1516,%rs1537;
}
	// end inline asm
	ld.shared.u16 	%rs1544, [%r117+342];
	// begin inline asm
	{mul.f16 %rs1543,%rs1544,%rs1533;
}
	// end inline asm
	// begin inline asm
	{add.f16 %rs1546,%rs1522,%rs1543;
}
	// end inline asm
	// begin inline asm
	{mul.f16 %rs1549,%rs1544,%rs1539;
}
	// end inline asm
	// begin inline asm
	{add.f16 %rs1552,%rs1528,%rs1549;
}
	// end inline asm
	ld.shared.u16 	%rs1556, [%r117+280];
	ld.shared.u16 	%rs1557, [%r122+13824];
	// begin inline asm
	{mul.f16 %rs1555,%rs1556,%rs1557;
}
	// end inline asm
	// begin inline asm
	{add.f16 %rs1558,%rs1534,%rs1555;
}
	// end inline asm
	ld.shared.u16 	%rs1563, [%r122+13826];
	// begin inline asm
	{mul.f16 %rs1561,%rs1556,%rs1563;
}
	// end inline asm
	// begin inline asm
	{add.f16 %rs1564,%rs1540,%rs1561;
}
	// end inline asm
	ld.shared.u16 	%rs1568, [%r117+344];
	// begin inline asm
	{mul.f16 %rs1567,%rs1568,%rs1557;
}
	// end inline asm
	// begin inline asm
	{add.f16 %rs1570,%rs1546,%rs1567;
}
	// end inline asm
	// begin inline asm
	{mul.f16 %rs1573,%rs1568,%rs1563;
}
	// end inline asm
	// begin inline asm
	{add.f16 %rs1576,%rs1552,%rs1573;
}
	// end inline asm
	ld.shared.u16 	%rs1580, [%r117+282];
	ld.shared.u16 	%rs1581, [%r122+13952];
	// begin inline asm
	{mul.f16 %rs1579,%rs1580,%rs1581;
}
	// end inline asm
	// begin inline asm
	{add.f16 %rs1582,%rs1558,%rs1579;
}
	// end inline asm
	ld.shared.u16 	%rs1587, [%r122+13954];
	// begin inline asm
	{mul.f16 %rs1585,%rs1580,%rs1587;
}
	// end inline asm
	// begin inline asm
	{add.f16 %rs1588,%rs1564,%rs1585;
}
	// end inline asm
	ld.shared.u16 	%rs1592, [%r117+346];
	// begin inline asm
	{mul.f16 %rs1591,%rs1592,%rs1581;
}
	// end inline asm
	// begin inline asm
	{add.f16 %rs1594,%rs1570,%rs1591;
}
	// end inline asm
	// begin inline asm
	{mul.f16 %rs1597,%rs1592,%rs1587;
}
	// end inline asm
	// begin inline asm
	{add.f16 %rs1600,%rs1576,%rs1597;
}
	// end inline asm
	ld.shared.u16 	%rs1604, [%r117+284];
	ld.shared.u16 	%rs1605, [%r122+14080];
	// begin inline asm
	{mul.f16 %rs1603,%rs1604,%rs1605;
}
	// end inline asm
	// begin inline asm
	{add.f16 %rs1606,%rs1582,%rs1603;
}
	// end inline asm
	ld.shared.u16 	%rs1611, [%r122+14082];
	// begin inline asm
	{mul.f16 %rs1609,%rs1604,%rs1611;
}
	// end inline asm
	// begin inline asm
	{add.f16 %rs1612,%rs1588,%rs1609;
}
	// end inline asm
	ld.shared.u16 	%rs1616, [%r117+348];
	// begin inline asm
	{mul.f16 %rs1615,%rs1616,%rs1605;
}
	// end inline asm
	// begin inline asm
	{add.f16 %rs1618,%rs1594,%rs1615;
}
	// end inline asm
	// begin inline asm
	{mul.f16 %rs1621,%rs1616,%rs1611;
}
	// end inline asm
	// begin inline asm
	{add.f16 %rs1624,%rs1600,%rs1621;
}
	// end inline asm
	ld.shared.u16 	%rs1628, [%r117+286];
	ld.shared.u16 	%rs1629, [%r122+14208];
	// begin inline asm
	{mul.f16 %rs1627,%rs1628,%rs1629;
}
	// end inline asm
	// begin inline asm
	{add.f16 %rs1630,%rs1606,%rs1627;
}
	// end inline asm
	ld.shared.u16 	%rs1635, [%r122+14210];
	// begin inline asm
	{mul.f16 %rs1633,%rs1628,%rs1635;
}
	// end inline asm
	// begin inline asm
	{add.f16 %rs1636,%rs1612,%rs1633;
}
	// end inline asm
	ld.shared.u16 	%rs1640, [%r117+350];
	// begin inline asm
	{mul.f16 %rs1639,%rs1640,%rs1629;
}
	// end inline asm
	// begin inline asm
	{add.f16 %rs1642,%rs1618,%rs1639;
}
	// end inline asm
	// begin inline asm
	{mul.f16 %rs1645,%rs1640,%rs1635;
}
	// end inline asm
	// begin inline asm
	{add.f16 %rs1648,%rs1624,%rs1645;
}
	// end inline asm
	ld.shared.u16 	%rs1653, [%r122+16384];
	// begin inline asm
	{mul.f16 %rs1651,%rs1280,%rs1653;
}
	// end inline asm
	// begin inline asm
	{add.f16 %rs1654,%rs1630,%rs1651;
}
	// end inline asm
	ld.shared.u16 	%rs1659, [%r122+16386];
	// begin inline asm
	{mul.f16 %rs1657,%rs1280,%rs1659;
}
	// end inline asm
	// begin inline asm
	{add.f16 %rs1660,%rs1636,%rs1657;
}
	// end inline asm
	ld.shared.u16 	%rs1664, [%r117+384];
	// begin inline asm
	{mul.f16 %rs1663,%rs1664,%rs1653;
}
	// end inline asm
	// begin inline asm
	{add.f16 %rs1666,%rs1642,%rs1663;
}
	// end inline asm
	// begin inline asm
	{mul.f16 %rs1669,%rs1664,%rs1659;
}
	// end inline asm
	// begin inline asm
	{add.f16 %rs1672,%rs1648,%rs1669;
}
	// end inline asm
	ld.shared.u16 	%rs1677, [%r122+16512];
	// begin inline asm
	{mul.f16 %rs1675,%rs1304,%rs1677;
}
	// end inline asm
	// begin inline asm
	{add.f16 %rs1678,%rs1654,%rs1675;
}
	// end inline asm
	ld.shared.u16 	%rs1683, [%r122+16514];
	// begin inline asm
	{mul.f16 %rs1681,%rs1304,%rs1683;
}
	// end inline asm
	// begin inline asm
	{add.f16 %rs1684,%rs1660,%rs1681;
}
	// end inline asm
	ld.shared.u16 	%rs1688, [%r117+386];
	// begin inline asm
	{mul.f16 %rs1687,%rs1688,%rs1677;
}
	// end inline asm
	// begin inline asm
	{add.f16 %rs1690,%rs1666,%rs1687;
}
	// end inline asm
	// begin inline asm
	{mul.f16 %rs1693,%rs1688,%rs1683;
}
	// end inline asm
	// begin inline asm
	{add.f16 %rs1696,%rs1672,%rs1693;
}
	// end inline asm
	ld.shared.u16 	%rs1701, [%r122+16640];
	// begin inline asm
	{mul.f16 %rs1699,%rs1328,%rs1701;
}
	// end inline asm
	// begin inline asm
	{add.f16 %rs1702,%rs1678,%rs1699;
}
	// end inline asm
	ld.shared.u16 	%rs1707, [%r122+16642];
	// begin inline asm
	{mul.f16 %rs1705,%rs1328,%rs1707;
}
	// end inline asm
	// begin inline asm
	{add.f16 %rs1708,%rs1684,%rs1705;
}
	// end inline asm
	ld.shared.u16 	%rs1712, [%r117+388];
	// begin inline asm
	{mul.f16 %rs1711,%rs1712,%rs1701;
}
	// end inline asm
	// begin inline asm
	{add.f16 %rs1714,%rs1690,%rs1711;
}
	// end inline asm
	// begin inline asm
	{mul.f16 %rs1717,%rs1712,%rs1707;
}
	// end inline asm
	// begin inline asm
	{add.f16 %rs1720,%rs1696,%rs1717;
}
	// end inline asm
	ld.shared.u16 	%rs1725, [%r122+16768];
	// begin inline asm
	{mul.f16 %rs1723,%rs1352,%rs1725;
}
	// end inline asm
	// begin inline asm
	{add.f16 %rs1726,%rs1702,%rs1723;
}
	// end inline asm
	ld.shared.u16 	%rs1731, [%r122+16770];
	// begin inline asm
	{mul.f16 %rs1729,%rs1352,%rs1731;
}
	// end inline asm
	// begin inline asm
	{add.f16 %rs1732,%rs1708,%rs1729;
}
	// end inline asm
	ld.shared.u16 	%rs1736, [%r117+390];
	// begin inline asm
	{mul.f16 %rs1735,%rs1736,%rs1725;
}
	// end inline asm
	// begin inline asm
	{add.f16 %rs1738,%rs1714,%rs1735;
}
	// end inline asm
	// begin inline asm
	{mul.f16 %rs1741,%rs1736,%rs1731;
}
	// end inline asm
	// begin inline asm
	{add.f16 %rs1744,%rs1720,%rs1741;
}
	// end inline asm
	ld.shared.u16 	%rs1749, [%r122+16896];
	// begin inline asm
	{mul.f16 %rs1747,%rs1376,%rs1749;
}
	// end inline asm
	// begin inline asm
	{add.f16 %rs1750,%rs1726,%rs1747;
}
	// end inline asm
	ld.shared.u16 	%rs1755, [%r122+16898];
	// begin inline asm
	{mul.f16 %rs1753,%rs1376,%rs1755;
}
	// end inline asm
	// begin inline asm
	{add.f16 %rs1756,%rs1732,%rs1753;
}
	// end inline asm
	ld.shared.u16 	%rs1760, [%r117+392];
	// begin inline asm
	{mul.f16 %rs1759,%rs1760,%rs1749;
}
	// end inline asm
	// begin inline asm
	{add.f16 %rs1762,%rs1738,%rs1759;
}
	// end inline asm
	// begin inline asm
	{mul.f16 %rs1765,%rs1760,%rs1755;
}
	// end inline asm
	// begin inline asm
	{add.f16 %rs1768,%rs1744,%rs1765;
}
	// end inline asm
	ld.shared.u16 	%rs1773, [%r122+17024];
	// begin inline asm
	{mul.f16 %rs1771,%rs1400,%rs1773;
}
	// end inline asm
	// begin inline asm
	{add.f16 %rs1774,%rs1750,%rs1771;
}
	// end inline asm
	ld.shared.u16 	%rs1779, [%r122+17026];
	// begin inline asm
	{mul.f16 %rs1777,%rs1400,%rs1779;
}
	// end inline asm
	// begin inline asm
	{add.f16 %rs1780,%rs1756,%rs1777;
}
	// end inline asm
	ld.shared.u16 	%rs1784, [%r117+394];
	// begin inline asm
	{mul.f16 %rs1783,%rs1784,%rs1773;
}
	// end inline asm
	// begin inline asm
	{add.f16 %rs1786,%rs1762,%rs1783;
}
	// end inline asm
	// begin inline asm
	{mul.f16 %rs1789,%rs1784,%rs1779;
}
	// end inline asm
	// begin inline asm
	{add.f16 %rs1792,%rs1768,%rs1789;
}
	// end inline asm
	ld.shared.u16 	%rs1797, [%r122+17152];
	// begin inline asm
	{mul.f16 %rs1795,%rs1424,%rs1797;
}
	// end inline asm
	// begin inline asm
	{add.f16 %rs1798,%rs1774,%rs1795;
}
	// end inline asm
	ld.shared.u16 	%rs1803, [%r122+17154];
	// begin inline asm
	{mul.f16 %rs1801,%rs1424,%rs1803;
}
	// end inline asm
	// begin inline asm
	{add.f16 %rs1804,%rs1780,%rs1801;
}
	// end inline asm
	ld.shared.u16 	%rs1808, [%r117+396];
	// begin inline asm
	{mul.f16 %rs1807,%rs1808,%rs1797;
}
	// end inline asm
	// begin inline asm
	{add.f16 %rs1810,%rs1786,%rs1807;
}
	// end inline asm
	// begin inline asm
	{mul.f16 %rs1813,%rs1808,%rs1803;
}
	// end inline asm
	// begin inline asm
	{add.f16 %rs1816,%rs1792,%rs1813;
}
	// end inline asm
	ld.shared.u16 	%rs1821, [%r122+17280];
	// begin inline asm
	{mul.f16 %rs1819,%rs1448,%rs1821;
}
	// end inline asm
	// begin inline asm
	{add.f16 %rs1822,%rs1798,%rs1819;
}
	// end inline asm
	ld.shared.u16 	%rs1827, [%r122+17282];
	// begin inline asm
	{mul.f16 %rs1825,%rs1448,%rs1827;
}
	// end inline asm
	// begin inline asm
	{add.f16 %rs1828,%rs1804,%rs1825;
}
	// end inline asm
	ld.shared.u16 	%rs1832, [%r117+398];
	// begin inline asm
	{mul.f16 %rs1831,%rs1832,%rs1821;
}
	// end inline asm
	// begin inline asm
	{add.f16 %rs1834,%rs1810,%rs1831;
}
	// end inline asm
	// begin inline asm
	{mul.f16 %rs1837,%rs1832,%rs1827;
}
	// end inline asm
	// begin inline asm
	{add.f16 %rs1840,%rs1816,%rs1837;
}
	// end inline asm
	ld.shared.u16 	%rs1845, [%r122+17408];
	// begin inline asm
	{mul.f16 %rs1843,%rs1472,%rs1845;
}
	// end inline asm
	// begin inline asm
	{add.f16 %rs1846,%rs1822,%rs1843;
}
	// end inline asm
	ld.shared.u16 	%rs1851, [%r122+17410];
	// begin inline asm
	{mul.f16 %rs1849,%rs1472,%rs1851;
}
	// end inline asm
	// begin inline asm
	{add.f16 %rs1852,%rs1828,%rs1849;
}
	// end inline asm
	ld.shared.u16 	%rs1856, [%r117+400];
	// begin inline asm
	{mul.f16 %rs1855,%rs1856,%rs1845;
}
	// end inline asm
	// begin inline asm
	{add.f16 %rs1858,%rs1834,%rs1855;
}
	// end inline asm
	// begin inline asm
	{mul.f16 %rs1861,%rs1856,%rs1851;
}
	// end inline asm
	// begin inline asm
	{add.f16 %rs1864,%rs1840,%rs1861;
}
	// end inline asm
	ld.shared.u16 	%rs1869, [%r122+17536];
	// begin inline asm
	{mul.f16 %rs1867,%rs1496,%rs1869;
}
	// end inline asm
	// begin inline asm
	{add.f16 %rs1870,%rs1846,%rs1867;
}
	// end inline asm
	ld.shared.u16 	%rs1875, [%r122+17538];
	// begin inline asm
	{mul.f16 %rs1873,%rs1496,%rs1875;
}
	// end inline asm
	// begin inline asm
	{add.f16 %rs1876,%rs1852,%rs1873;
}
	// end inline asm
	ld.shared.u16 	%rs1880, [%r117+402];
	// begin inline asm
	{mul.f16 %rs1879,%rs1880,%rs1869;
}
	// end inline asm
	// begin inline asm
	{add.f16 %rs1882,%rs1858,%rs1879;
}
	// end inline asm
	// begin inline asm
	{mul.f16 %rs1885,%rs1880,%rs1875;
}
	// end inline asm
	// begin inline asm
	{add.f16 %rs1888,%rs1864,%rs1885;
}
	// end inline asm
	ld.shared.u16 	%rs1893, [%r122+17664];
	// begin inline asm
	{mul.f16 %rs1891,%rs1520,%rs1893;
}
	// end inline asm
	// begin inline asm
	{add.f16 %rs1894,%rs1870,%rs1891;
}
	// end inline asm
	ld.shared.u16 	%rs1899, [%r122+17666];
	// begin inline asm
	{mul.f16 %rs1897,%rs1520,%rs1899;
}
	// end inline asm
	// begin inline asm
	{add.f16 %rs1900,%rs1876,%rs1897;
}
	// end inline asm
	ld.shared.u16 	%rs1904, [%r117+404];
	// begin inline asm
	{mul.f16 %rs1903,%rs1904,%rs1893;
}
	// end inline asm
	// begin inline asm
	{add.f16 %rs1906,%rs1882,%rs1903;
}
	// end inline asm
	// begin inline asm
	{mul.f16 %rs1909,%rs1904,%rs1899;
}
	// end inline asm
	// begin inline asm
	{add.f16 %rs1912,%rs1888,%rs1909;
}
	// end inline asm
	ld.shared.u16 	%rs1917, [%r122+17792];
	// begin inline asm
	{mul.f16 %rs1915,%rs1544,%rs1917;
}
	// end inline asm
	// begin inline asm
	{add.f16 %rs1918,%rs1894,%rs1915;
}
	// end inline asm
	ld.shared.u16 	%rs1923, [%r122+17794];
	// begin inline asm
	{mul.f16 %rs1921,%rs1544,%rs1923;
}
	// end inline asm
	// begin inline asm
	{add.f16 %rs1924,%rs1900,%rs1921;
}
	// end inline asm
	ld.shared.u16 	%rs1928, [%r117+406];
	// begin inline asm
	{mul.f16 %rs1927,%rs1928,%rs1917;
}
	// end inline asm
	// begin inline asm
	{add.f16 %rs1930,%rs1906,%rs1927;
}
	// end inline asm
	// begin inline asm
	{mul.f16 %rs1933,%rs1928,%rs1923;
}
	// end inline asm
	// begin inline asm
	{add.f16 %rs1936,%rs1912,%rs1933;
}
	// end inline asm
	ld.shared.u16 	%rs1941, [%r122+17920];
	// begin inline asm
	{mul.f16 %rs1939,%rs1568,%rs1941;
}
	// end inline asm
	// begin inline asm
	{add.f16 %rs1942,%rs1918,%rs1939;
}
	// end inline asm
	ld.shared.u16 	%rs1947, [%r122+17922];
	// begin inline asm
	{mul.f16 %rs1945,%rs1568,%rs1947;
}
	// end inline asm
	// begin inline asm
	{add.f16 %rs1948,%rs1924,%rs1945;
}
	// end inline asm
	ld.shared.u16 	%rs1952, [%r117+408];
	// begin inline asm
	{mul.f16 %rs1951,%rs1952,%rs1941;
}
	// end inline asm
	// begin inline asm
	{add.f16 %rs1954,%rs1930,%rs1951;
}
	// end inline asm
	// begin inline asm
	{mul.f16 %rs1957,%rs1952,%rs1947;
}
	// end inline asm
	// begin inline asm
	{add.f16 %rs1960,%rs1936,%rs1957;
}
	// end inline asm
	ld.shared.u16 	%rs1965, [%r122+18048];
	// begin inline asm
	{mul.f16 %rs1963,%rs1592,%rs1965;
}
	// end inline asm
	// begin inline asm
	{add.f16 %rs1966,%rs1942,%rs1963;
}
	// end inline asm
	ld.shared.u16 	%rs1971, [%r122+18050];
	// begin inline asm
	{mul.f16 %rs1969,%rs1592,%rs1971;
}
	// end inline asm
	// begin inline asm
	{add.f16 %rs1972,%rs1948,%rs1969;
}
	// end inline asm
	ld.shared.u16 	%rs1976, [%r117+410];
	// begin inline asm
	{mul.f16 %rs1975,%rs1976,%rs1965;
}
	// end inline asm
	// begin inline asm
	{add.f16 %rs1978,%rs1954,%rs1975;
}
	// end inline asm
	// begin inline asm
	{mul.f16 %rs1981,%rs1976,%rs1971;
}
	// end inline asm
	// begin inline asm
	{add.f16 %rs1984,%rs1960,%rs1981;
}
	// end inline asm
	ld.shared.u16 	%rs1989, [%r122+18176];
	// begin inline asm
	{mul.f16 %rs1987,%rs1616,%rs1989;
}
	// end inline asm
	// begin inline asm
	{add.f16 %rs1990,%rs1966,%rs1987;
}
	// end inline asm
	ld.shared.u16 	%rs1995, [%r122+18178];
	// begin inline asm
	{mul.f16 %rs1993,%rs1616,%rs1995;
}
	// end inline asm
	// begin inline asm
	{add.f16 %rs1996,%rs1972,%rs1993;
}
	// end inline asm
	ld.shared.u16 	%rs2000, [%r117+412];
	// begin inline asm
	{mul.f16 %rs1999,%rs2000,%rs1989;
}
	// end inline asm
	// begin inline asm
	{add.f16 %rs2002,%rs1978,%rs1999;
}
	// end inline asm
	// begin inline asm
	{mul.f16 %rs2005,%rs2000,%rs1995;
}
	// end inline asm
	// begin inline asm
	{add.f16 %rs2008,%rs1984,%rs2005;
}
	// end inline asm
	ld.shared.u16 	%rs2013, [%r122+18304];
	// begin inline asm
	{mul.f16 %rs2011,%rs1640,%rs2013;
}
	// end inline asm
	// begin inline asm
	{add.f16 %rs2014,%rs1990,%rs2011;
}
	// end inline asm
	ld.shared.u16 	%rs2019, [%r122+18306];
	// begin inline asm
	{mul.f16 %rs2017,%rs1640,%rs2019;
}
	// end inline asm
	// begin inline asm
	{add.f16 %rs2020,%rs1996,%rs2017;
}
	// end inline asm
	ld.shared.u16 	%rs2024, [%r117+414];
	// begin inline asm
	{mul.f16 %rs2023,%rs2024,%rs2013;
}
	// end inline asm
	// begin inline asm
	{add.f16 %rs2026,%rs2002,%rs2023;
}
	// end inline asm
	// begin inline asm
	{mul.f16 %rs2029,%rs2024,%rs2019;
}
	// end inline asm
	// begin inline asm
	{add.f16 %rs2032,%rs2008,%rs2029;
}
	// end inline asm
	ld.shared.u16 	%rs2037, [%r122+20480];
	// begin inline asm
	{mul.f16 %rs2035,%rs1664,%rs2037;
}
	// end inline asm
	// begin inline asm
	{add.f16 %rs2038,%rs2014,%rs2035;
}
	// end inline asm
	ld.shared.u16 	%rs2043, [%r122+20482];
	// begin inline asm
	{mul.f16 %rs2041,%rs1664,%rs2043;
}
	// end inline asm
	// begin inline asm
	{add.f16 %rs2044,%rs2020,%rs2041;
}
	// end inline asm
	ld.shared.u16 	%rs2048, [%r117+448];
	// begin inline asm
	{mul.f16 %rs2047,%rs2048,%rs2037;
}
	// end inline asm
	// begin inline asm
	{add.f16 %rs2050,%rs2026,%rs2047;
}
	// end inline asm
	// begin inline asm
	{mul.f16 %rs2053,%rs2048,%rs2043;
}
	// end inline asm
	// begin inline asm
	{add.f16 %rs2056,%rs2032,%rs2053;
}
	// end inline asm
	ld.shared.u16 	%rs2061, [%r122+20608];
	// begin inline asm
	{mul.f16 %rs2059,%rs1688,%rs2061;
}
	// end inline asm
	// begin inline asm
	{add.f16 %rs2062,%rs2038,%rs2059;
}
	// end inline asm
	ld.shared.u16 	%rs2067, [%r122+20610];
	// begin inline asm
	{mul.f16 %rs2065,%rs1688,%rs2067;
}
	// end inline asm
	// begin inline asm
	{add.f16 %rs2068,%rs2044,%rs2065;
}
	// end inline asm
	ld.shared.u16 	%rs2072, [%r117+450];
	// begin inline asm
	{mul.f16 %rs2071,%rs2072,%rs2061;
}
	// end inline asm
	// begin inline asm
	{add.f16 %rs2074,%rs2050,%rs2071;
}
	// end inline asm
	// begin inline asm
	{mul.f16 %rs2077,%rs2072,%rs2067;
}
	// end inline asm
	// begin inline asm
	{add.f16 %rs2080,%rs2056,%rs2077;
}
	// end inline asm
	ld.shared.u16 	%rs2085, [%r122+20736];
	// begin inline asm
	{mul.f16 %rs2083,%rs1712,%rs2085;
}
	// end inline asm
	// begin inline asm
	{add.f16 %rs2086,%rs2062,%rs2083;
}
	// end inline asm
	ld.shared.u16 	%rs2091, [%r122+20738];
	// begin inline asm
	{mul.f16 %rs2089,%rs1712,%rs2091;
}
	// end inline asm
	// begin inline asm
	{add.f16 %rs2092,%rs2068,%rs2089;
}
	// end inline asm
	ld.shared.u16 	%rs2096, [%r117+452];
	// begin inline asm
	{mul.f16 %rs2095,%rs2096,%rs2085;
}
	// end inline asm
	// begin inline asm
	{add.f16 %rs2098,%rs2074,%rs2095;
}
	// end inline asm
	// begin inline asm
	{mul.f16 %rs2101,%rs2096,%rs2091;
}
	// end inline asm
	// begin inline asm
	{add.f16 %rs2104,%rs2080,%rs2101;
}
	// end inline asm
	ld.shared.u16 	%rs2109, [%r122+20864];
	// begin inline asm
	{mul.f16 %rs2107,%rs1736,%rs2109;
}
	// end inline asm
	// begin inline asm
	{add.f16 %rs2110,%rs2086,%rs2107;
}
	// end inline asm
	ld.shared.u16 	%rs2115, [%r122+20866];
	// begin inline asm
	{mul.f16 %rs2113,%rs1736,%rs2115;
}
	// end inline asm
	// begin inline asm
	{add.f16 %rs2116,%rs2092,%rs2113;
}
	// end inline asm
	ld.shared.u16 	%rs2120, [%r117+454];
	// begin inline asm
	{mul.f16 %rs2119,%rs2120,%rs2109;
}
	// end inline asm
	// begin inline asm
	{add.f16 %rs2122,%rs2098,%rs2119;
}
	// end inline asm
	// begin inline asm
	{mul.f16 %rs2125,%rs2120,%rs2115;
}
	// end inline asm
	// begin inline asm
	{add.f16 %rs2128,%rs2104,%rs2125;
}
	// end inline asm
	ld.shared.u16 	%rs2133, [%r122+20992];
	// begin inline asm
	{mul.f16 %rs2131,%rs1760,%rs2133;
}
	// end inline asm
	// begin inline asm
	{add.f16 %rs2134,%rs2110,%rs2131;
}
	// end inline asm
	ld.shared.u16 	%rs2139, [%r122+20994];
	// begin inline asm
	{mul.f16 %rs2137,%rs1760,%rs2139;
}
	// end inline asm
	// begin inline asm
	{add.f16 %rs2140,%rs2116,%rs2137;
}
	// end inline asm
	ld.shared.u16 	%rs2144, [%r117+456];
	// begin inline asm
	{mul.f16 %rs2143,%rs2144,%rs2133;
}
	// end inline asm
	// begin inline asm
	{add.f16 %rs2146,%rs2122,%rs2143;
}
	// end inline asm
	// begin inline asm
	{mul.f16 %rs2149,%rs2144,%rs2139;
}
	// end inline asm
	// begin inline asm
	{add.f16 %rs2152,%rs2128,%rs2149;
}
	// end inline asm
	ld.shared.u16 	%rs2157, [%r122+21120];
	// begin inline asm
	{mul.f16 %rs2155,%rs1784,%rs2157;
}
	// end inline asm
	// begin inline asm
	{add.f16 %rs2158,%rs2134,%rs2155;
}
	// end inline asm
	ld.shared.u16 	%rs2163, [%r122+21122];
	// begin inline asm
	{mul.f16 %rs2161,%rs1784,%rs2163;
}
	// end inline asm
	// begin inline asm
	{add.f16 %rs2164,%rs2140,%rs2161;
}
	// end inline asm
	ld.shared.u16 	%rs2168, [%r117+458];
	// begin inline asm
	{mul.f16 %rs2167,%rs2168,%rs2157;
}
	// end inline asm
	// begin inline asm
	{add.f16 %rs2170,%rs2146,%rs2167;
}
	// end inline asm
	// begin inline asm
	{mul.f16 %rs2173,%rs2168,%rs2163;
}
	// end inline asm
	// begin inline asm
	{add.f16 %rs2176,%rs2152,%rs2173;
}
	// end inline asm
	ld.shared.u16 	%rs2181, [%r122+21248];
	// begin inline asm
	{mul.f16 %rs2179,%rs1808,%rs2181;
}
	// end inline asm
	// begin inline asm
	{add.f16 %rs2182,%rs2158,%rs2179;
}
	// end inline asm
	ld.shared.u16 	%rs2187, [%r122+21250];
	// begin inline asm
	{mul.f16 %rs2185,%rs1808,%rs2187;
}
	// end inline asm
	// begin inline asm
	{add.f16 %rs2188,%rs2164,%rs2185;
}
	// end inline asm
	ld.shared.u16 	%rs2192, [%r117+460];
	// begin inline asm
	{mul.f16 %rs2191,%rs2192,%rs2181;
}
	// end inline asm
	// begin inline asm
	{add.f16 %rs2194,%rs2170,%rs2191;
}
	// end inline asm
	// begin inline asm
	{mul.f16 %rs2197,%rs2192,%rs2187;
}
	// end inline asm
	// begin inline asm
	{add.f16 %rs2200,%rs2176,%rs2197;
}
	// end inline asm
	ld.shared.u16 	%rs2205, [%r122+21376];
	// begin inline asm
	{mul.f16 %rs2203,%rs1832,%rs2205;
}
	// end inline asm
	// begin inline asm
	{add.f16 %rs2206,%rs2182,%rs2203;
}
	// end inline asm
	ld.shared.u16 	%rs2211, [%r122+21378];
	// begin inline asm
	{mul.f16 %rs2209,%rs1832,%rs2211;
}
	// end inline asm
	// begin inline asm
	{add.f16 %rs2212,%rs2188,%rs2209;
}
	// end inline asm
	ld.shared.u16 	%rs2216, [%r117+462];
	// begin inline asm
	{mul.f16 %rs2215,%rs2216,%rs2205;
}
	// end inline asm
	// begin inline asm
	{add.f16 %rs2218,%rs2194,%rs2215;
}
	// end inline asm
	// begin inline asm
	{mul.f16 %rs2221,%rs2216,%rs2211;
}
	// end inline asm
	// begin inline asm
	{add.f16 %rs2224,%rs2200,%rs2221;
}
	// end inline asm
	ld.shared.u16 	%rs2229, [%r122+21504];
	// begin inline asm
	{mul.f16 %rs2227,%rs1856,%rs2229;
}
	// end inline asm
	// begin inline asm
	{add.f16 %rs2230,%rs2206,%rs2227;
}
	// end inline asm
	ld.shared.u16 	%rs2235, [%r122+21506];
	// begin inline asm
	{mul.f16 %rs2233,%rs1856,%rs2235;
}
	// end inline asm
	// begin inline asm
	{add.f16 %rs2236,%rs2212,%rs2233;
}
	// end inline asm
	ld.shared.u16 	%rs2240, [%r117+464];
	// begin inline asm
	{mul.f16 %rs2239,%rs2240,%rs2229;
}
	// end inline asm
	// begin inline asm
	{add.f16 %rs2242,%rs2218,%rs2239;
}
	// end inline asm
	// begin inline asm
	{mul.f16 %rs2245,%rs2240,%rs2235;
}
	// end inline asm
	// begin inline asm
	{add.f16 %rs2248,%rs2224,%rs2245;
}
	// end inline asm
	ld.shared.u16 	%rs2253, [%r122+21632];
	// begin inline asm
	{mul.f16 %rs2251,%rs1880,%rs2253;
}
	// end inline asm
	// begin inline asm
	{add.f16 %rs2254,%rs2230,%rs2251;
}
	// end inline asm
	ld.shared.u16 	%rs2259, [%r122+21634];
	// begin inline asm
	{mul.f16 %rs2257,%rs1880,%rs2259;
}
	// end inline asm
	// begin inline asm
	{add.f16 %rs2260,%rs2236,%rs2257;
}
	// end inline asm
	ld.shared.u16 	%rs2264, [%r117+466];
	// begin inline asm
	{mul.f16 %rs2263,%rs2264,%rs2253;
}
	// end inline asm
	// begin inline asm
	{add.f16 %rs2266,%rs2242,%rs2263;
}
	// end inline asm
	// begin inline asm
	{mul.f16 %rs2269,%rs2264,%rs2259;
}
	// end inline asm
	// begin inline asm
	{add.f16 %rs2272,%rs2248,%rs2269;
}
	// end inline asm
	ld.shared.u16 	%rs2277, [%r122+21760];
	// begin inline asm
	{mul.f16 %rs2275,%rs1904,%rs2277;
}
	// end inline asm
	// begin inline asm
	{add.f16 %rs2278,%rs2254,%rs2275;
}
	// end inline asm
	ld.shared.u16 	%rs2283, [%r122+21762];
	// begin inline asm
	{mul.f16 %rs2281,%rs1904,%rs2283;
}
	// end inline asm
	// begin inline asm
	{add.f16 %rs2284,%rs2260,%rs2281;
}
	// end inline asm
	ld.shared.u16 	%rs2288, [%r117+468];
	// begin inline asm
	{mul.f16 %rs2287,%rs2288,%rs2277;
}
	// end inline asm
	// begin inline asm
	{add.f16 %rs2290,%rs2266,%rs2287;
}
	// end inline asm
	// begin inline asm
	{mul.f16 %rs2293,%rs2288,%rs2283;
}
	// end inline asm
	// begin inline asm
	{add.f16 %rs2296,%rs2272,%rs2293;
}
	// end inline asm
	ld.shared.u16 	%rs2301, [%r122+21888];
	// begin inline asm
	{mul.f16 %rs2299,%rs1928,%rs2301;
}
	// end inline asm
	// begin inline asm
	{add.f16 %rs2302,%rs2278,%rs2299;
}
	// end inline asm
	ld.shared.u16 	%rs2307, [%r122+21890];
	// begin inline asm
	{mul.f16 %rs2305,%rs1928,%rs2307;
}
	// end inline asm
	// begin inline asm
	{add.f16 %rs2308,%rs2284,%rs2305;
}
	// end inline asm
	ld.shared.u16 	%rs2312, [%r117+470];
	// begin inline asm
	{mul.f16 %rs2311,%rs2312,%rs2301;
}
	// end inline asm
	// begin inline asm
	{add.f16 %rs2314,%rs2290,%rs2311;
}
	// end inline asm
	// begin inline asm
	{mul.f16 %rs2317,%rs2312,%rs2307;
}
	// end inline asm
	// begin inline asm
	{add.f16 %rs2320,%rs2296,%rs2317;
}
	// end inline asm
	ld.shared.u16 	%rs2325, [%r122+22016];
	// begin inline asm
	{mul.f16 %rs2323,%rs1952,%rs2325;
}
	// end inline asm
	// begin inline asm
	{add.f16 %rs2326,%rs2302,%rs2323;
}
	// end inline asm
	ld.shared.u16 	%rs2331, [%r122+22018];
	// begin inline asm
	{mul.f16 %rs2329,%rs1952,%rs2331;
}
	// end inline asm
	// begin inline asm
	{add.f16 %rs2332,%rs2308,%rs2329;
}
	// end inline asm
	ld.shared.u16 	%rs2336, [%r117+472];
	// begin inline asm
	{mul.f16 %rs2335,%rs2336,%rs2325;
}
	// end inline asm
	// begin inline asm
	{add.f16 %rs2338,%rs2314,%rs2335;
}
	// end inline asm
	// begin inline asm
	{mul.f16 %rs2341,%rs2336,%rs2331;
}
	// end inline asm
	// begin inline asm
	{add.f16 %rs2344,%rs2320,%rs2341;
}
	// end inline asm
	ld.shared.u16 	%rs2349, [%r122+22144];
	// begin inline asm
	{mul.f16 %rs2347,%rs1976,%rs2349;
}
	// end inline asm
	// begin inline asm
	{add.f16 %rs2350,%rs2326,%rs2347;
}
	// end inline asm
	ld.shared.u16 	%rs2355, [%r122+22146];
	// begin inline asm
	{mul.f16 %rs2353,%rs1976,%rs2355;
}
	// end inline asm
	// begin inline asm
	{add.f16 %rs2356,%rs2332,%rs2353;
}
	// end inline asm
	ld.shared.u16 	%rs2360, [%r117+474];
	// begin inline asm
	{mul.f16 %rs2359,%rs2360,%rs2349;
}
	// end inline asm
	// begin inline asm
	{add.f16 %rs2362,%rs2338,%rs2359;
}
	// end inline asm
	// begin inline asm
	{mul.f16 %rs2365,%rs2360,%rs2355;
}
	// end inline asm
	// begin inline asm
	{add.f16 %rs2368,%rs2344,%rs2365;
}
	// end inline asm
	ld.shared.u16 	%rs2373, [%r122+22272];
	// begin inline asm
	{mul.f16 %rs2371,%rs2000,%rs2373;
}
	// end inline asm
	// begin inline asm
	{add.f16 %rs2374,%rs2350,%rs2371;
}
	// end inline asm
	ld.shared.u16 	%rs2379, [%r122+22274];
	// begin inline asm
	{mul.f16 %rs2377,%rs2000,%rs2379;
}
	// end inline asm
	// begin inline asm
	{add.f16 %rs2380,%rs2356,%rs2377;
}
	// end inline asm
	ld.shared.u16 	%rs2384, [%r117+476];
	// begin inline asm
	{mul.f16 %rs2383,%rs2384,%rs2373;
}
	// end inline asm
	// begin inline asm
	{add.f16 %rs2386,%rs2362,%rs2383;
}
	// end inline asm
	// begin inline asm
	{mul.f16 %rs2389,%rs2384,%rs2379;
}
	// end inline asm
	// begin inline asm
	{add.f16 %rs2392,%rs2368,%rs2389;
}
	// end inline asm
	ld.shared.u16 	%rs2397, [%r122+22400];
	// begin inline asm
	{mul.f16 %rs2395,%rs2024,%rs2397;
}
	// end inline asm
	// begin inline asm
	{add.f16 %rs2398,%rs2374,%rs2395;
}
	// end inline asm
	ld.shared.u16 	%rs2403, [%r122+22402];
	// begin inline asm
	{mul.f16 %rs2401,%rs2024,%rs2403;
}
	// end inline asm
	// begin inline asm
	{add.f16 %rs2404,%rs2380,%rs2401;
}
	// end inline asm
	ld.shared.u16 	%rs2408, [%r117+478];
	// begin inline asm
	{mul.f16 %rs2407,%rs2408,%rs2397;
}
	// end inline asm
	// begin inline asm
	{add.f16 %rs2410,%rs2386,%rs2407;
}
	// end inline asm
	// begin inline asm
	{mul.f16 %rs2413,%rs2408,%rs2403;
}
	// end inline asm
	// begin inline asm
	{add.f16 %rs2416,%rs2392,%rs2413;
}
	// end inline asm
	ld.shared.u16 	%rs2420, [%r117+512];
	ld.shared.u16 	%rs2421, [%r122+24576];
	// begin inline asm
	{mul.f16 %rs2419,%rs2420,%rs2421;
}
	// end inline asm
	// begin inline asm
	{add.f16 %rs2422,%rs2398,%rs2419;
}
	// end inline asm
	ld.shared.u16 	%rs2427, [%r122+24578];
	// begin inline asm
	{mul.f16 %rs2425,%rs2420,%rs2427;
}
	// end inline asm
	// begin inline asm
	{add.f16 %rs2428,%rs2404,%rs2425;
}
	// end inline asm
	ld.shared.u16 	%rs2432, [%r117+576];
	// begin inline asm
	{mul.f16 %rs2431,%rs2432,%rs2421;
}
	// end inline asm
	// begin inline asm
	{add.f16 %rs2434,%rs2410,%rs2431;
}
	// end inline asm
	// begin inline asm
	{mul.f16 %rs2437,%rs2432,%rs2427;
}
	// end inline asm
	// begin inline asm
	{add.f16 %rs2440,%rs2416,%rs2437;
}
	// end inline asm
	ld.shared.u16 	%rs2444, [%r117+514];
	ld.shared.u16 	%rs2445, [%r122+24704];
	// begin inline asm
	{mul.f16 %rs2443,%rs2444,%rs2445;
}
	// end inline asm
	// begin inline asm
	{add.f16 %rs2446,%rs2422,%rs2443;
}
	// end inline asm
	ld.shared.u16 	%rs2451, [%r122+24706];
	// begin inline asm
	{mul.f16 %rs2449,%rs2444,%rs2451;
}
	// end inline asm
	// begin inline asm
	{add.f16 %rs2452,%rs2428,%rs2449;
}
	// end inline asm
	ld.shared.u16 	%rs2456, [%r117+578];
	// begin inline asm
	{mul.f16 %rs2455,%rs2456,%rs2445;
}
	// end inline asm
	// begin inline asm
	{add.f16 %rs2458,%rs2434,%rs2455;
}
	// end inline asm
	// begin inline asm
	{mul.f16 %rs2461,%rs2456,%rs2451;
}
	// end inline asm
	// begin inline asm
	{add.f16 %rs2464,%rs2440,%rs2461;
}
	// end inline asm
	ld.shared.u16 	%rs2468, [%r117+516];
	ld.shared.u16 	%rs2469, [%r122+24832];
	// begin inline asm
	{mul.f16 %rs2467,%rs2468,%rs2469;
}
	// end inline asm
	// begin inline asm
	{add.f16 %rs2470,%rs2446,%rs2467;
}
	// end inline asm
	ld.shared.u16 	%rs2475, [%r122+24834];
	// begin inline asm
	{mul.f16 %rs2473,%rs2468,%rs2475;
}
	// end inline asm
	// begin inline asm
	{add.f16 %rs2476,%rs2452,%rs2473;
}
	// end inline asm
	ld.shared.u16 	%rs2480, [%r117+580];
	// begin inline asm
	{mul.f16 %rs2479,%rs2480,%rs2469;
}
	// end inline asm
	// begin inline asm
	{add.f16 %rs2482,%rs2458,%rs2479;
}
	// end inline asm
	// begin inline asm
	{mul.f16 %rs2485,%rs2480,%rs2475;
}
	// end inline asm
	// begin inline asm
	{add.f16 %rs2488,%rs2464,%rs2485;
}
	// end inline asm
	ld.shared.u16 	%rs2492, [%r117+518];
	ld.shared.u16 	%rs2493, [%r122+24960];
	// begin inline asm
	{mul.f16 %rs2491,%rs2492,%rs2493;
}
	// end inline asm
	// begin inline asm
	{add.f16 %rs2494,%rs2470,%rs2491;
}
	// end inline asm
	ld.shared.u16 	%rs2499, [%r122+24962];
	// begin inline asm
	{mul.f16 %rs2497,%rs2492,%rs2499;
}
	// end inline asm
	// begin inline asm
	{add.f16 %rs2500,%rs2476,%rs2497;
}
	// end inline asm
	ld.shared.u16 	%rs2504, [%r117+582];
	// begin inline asm
	{mul.f16 %rs2503,%rs2504,%rs2493;
}
	// end inline asm
	// begin inline asm
	{add.f16 %rs2506,%rs2482,%rs2503;
}
	// end inline asm
	// begin inline asm
	{mul.f16 %rs2509,%rs2504,%rs2499;
}
	// end inline asm
	// begin inline asm
	{add.f16 %rs2512,%rs2488,%rs2509;
}
	// end inline asm
	ld.shared.u16 	%rs2516, [%r117+520];
	ld.shared.u16 	%rs2517, [%r122+25088];
	// begin inline asm
	{mul.f16 %rs2515,%rs2516,%rs2517;
}
	// end inline asm
	// begin inline asm
	{add.f16 %rs2518,%rs2494,%rs2515;
}
	// end inline asm
	ld.shared.u16 	%rs2523, [%r122+25090];
	// begin inline asm
	{mul.f16 %rs2521,%rs2516,%rs2523;
}
	// end inline asm
	// begin inline asm
	{add.f16 %rs2524,%rs2500,%rs2521;
}
	// end inline asm
	ld.shared.u16 	%rs2528, [%r117+584];
	// begin inline asm
	{mul.f16 %rs2527,%rs2528,%rs2517;
}
	// end inline asm
	// begin inline asm
	{add.f16 %rs2530,%rs2506,%rs2527;
}
	// end inline asm
	// begin inline asm
	{mul.f16 %rs2533,%rs2528,%rs2523;
}
	// end inline asm
	// begin inline asm
	{add.f16 %rs2536,%rs2512,%rs2533;
}
	// end inline asm
	ld.shared.u16 	%rs2540, [%r117+522];
	ld.shared.u16 	%rs2541, [%r122+25216];
	// begin inline asm
	{mul.f16 %rs2539,%rs2540,%rs2541;
}
	// end inline asm
	// begin inline asm
	{add.f16 %rs2542,%rs2518,%rs2539;
}
	// end inline asm
	ld.shared.u16 	%rs2547, [%r122+25218];
	// begin inline asm
	{mul.f16 %rs2545,%rs2540,%rs2547;
}
	// end inline asm
	// begin inline asm
	{add.f16 %rs2548,%rs2524,%rs2545;
}
	// end inline asm
	ld.shared.u16 	%rs2552, [%r117+586];
	// begin inline asm
	{mul.f16 %rs2551,%rs2552,%rs2541;
}
	// end inline asm
	// begin inline asm
	{add.f16 %rs2554,%rs2530,%rs2551;
}
	// end inline asm
	// begin inline asm
	{mul.f16 %rs2557,%rs2552,%rs2547;
}
	// end inline asm
	// begin inline asm
	{add.f16 %rs2560,%rs2536,%rs2557;
}
	// end inline asm
	ld.shared.u16 	%rs2564, [%r117+524];
	ld.shared.u16 	%rs2565, [%r122+25344];
	// begin inline asm
	{mul.f16 %rs2563,%rs2564,%rs2565;
}
	// end inline asm
	// begin inline asm
	{add.f16 %rs2566,%rs2542,%rs2563;
}
	// end inline asm
	ld.shared.u16 	%rs2571, [%r122+25346];
	// begin inline asm
	{mul.f16 %rs2569,%rs2564,%rs2571;
}
	// end inline asm
	// begin inline asm
	{add.f16 %rs2572,%rs2548,%rs2569;
}
	// end inline asm
	ld.shared.u16 	%rs2576, [%r117+588];
	// begin inline asm
	{mul.f16 %rs2575,%rs2576,%rs2565;
}
	// end inline asm
	// begin inline asm
	{add.f16 %rs2578,%rs2554,%rs2575;
}
	// end inline asm
	// begin inline asm
	{mul.f16 %rs2581,%rs2576,%rs2571;
}
	// end inline asm
	// begin inline asm
	{add.f16 %rs2584,%rs2560,%rs2581;
}
	// end inline asm
	ld.shared.u16 	%rs2588, [%r117+526];
	ld.shared.u16 	%rs2589, [%r122+25472];
	// begin inline asm
	{mul.f16 %rs2587,%rs2588,%rs2589;
}
	// end inline asm
	// begin inline asm
	{add.f16 %rs2590,%rs2566,%rs2587;
}
	// end inline asm
	ld.shared.u16 	%rs2595, [%r122+25474];
	// begin inline asm
	{mul.f16 %rs2593,%rs2588,%rs2595;
}
	// end inline asm
	// begin inline asm
	{add.f16 %rs2596,%rs2572,%rs2593;
}
	// end inline asm
	ld.shared.u16 	%rs2600, [%r117+590];
	// begin inline asm
	{mul.f16 %rs2599,%rs2600,%rs2589;
}
	// end inline asm
	// begin inline asm
	{add.f16 %rs2602,%rs2578,%rs2599;
}
	// end inline asm
	// begin inline asm
	{mul.f16 %rs2605,%rs2600,%rs2595;
}
	// end inline asm
	// begin inline asm
	{add.f16 %rs2608,%rs2584,%rs2605;
}
	// end inline asm
	ld.shared.u16 	%rs2612, [%r117+528];
	ld.shared.u16 	%rs2613, [%r122+25600];
	// begin inline asm
	{mul.f16 %rs2611,%rs2612,%rs2613;
}
	// end inline asm
	// begin inline asm
	{add.f16 %rs2614,%rs2590,%rs2611;
}
	// end inline asm
	ld.shared.u16 	%rs2619, [%r122+25602];
	// begin inline asm
	{mul.f16 %rs2617,%rs2612,%rs2619;
}
	// end inline asm
	// begin inline asm
	{add.f16 %rs2620,%rs2596,%rs2617;
}
	// end inline asm
	ld.shared.u16 	%rs2624, [%r117+592];
	// begin inline asm
	{mul.f16 %rs2623,%rs2624,%rs2613;
}
	// end inline asm
	// begin inline asm
	{add.f16 %rs2626,%rs2602,%rs2623;
}
	// end inline asm
	// begin inline asm
	{mul.f16 %rs2629,%rs2624,%rs2619;
}
	// end inline asm
	// begin inline asm
	{add.f16 %rs2632,%rs2608,%rs2629;
}
	// end inline asm
	ld.shared.u16 	%rs2636, [%r117+530];
	ld.shared.u16 	%rs2637, [%r122+25728];
	// begin inline asm
	{mul.f16 %rs2635,%rs2636,%rs2637;
}
	// end inline asm
	// begin inline asm
	{add.f16 %rs2638,%rs2614,%rs2635;
}
	// end inline asm
	ld.shared.u16 	%rs2643, [%r122+25730];
	// begin inline asm
	{mul.f16 %rs2641,%rs2636,%rs2643;
}
	// end inline asm
	// begin inline asm
	{add.f16 %rs2644,%rs2620,%rs2641;
}
	// end inline asm
	ld.shared.u16 	%rs2648, [%r117+594];
	// begin inline asm
	{mul.f16 %rs2647,%rs2648,%rs2637;
}
	// end inline asm
	// begin inline asm
	{add.f16 %rs2650,%rs2626,%rs2647;
}
	// end inline asm
	// begin inline asm
	{mul.f16 %rs2653,%rs2648,%rs2643;
}
	// end inline asm
	// begin inline asm
	{add.f16 %rs2656,%rs2632,%rs2653;
}
	// end inline asm
	ld.shared.u16 	%rs2660, [%r117+532];
	ld.shared.u16 	%rs2661, [%r122+25856];
	// begin inline asm
	{mul.f16 %rs2659,%rs2660,%rs2661;
}
	// end inline asm
	// begin inline asm
	{add.f16 %rs2662,%rs2638,%rs2659;
}
	// end inline asm
	ld.shared.u16 	%rs2667, [%r122+25858];
	// begin inline asm
	{mul.f16 %rs2665,%rs2660,%rs2667;
}
	// end inline asm
	// begin inline asm
	{add.f16 %rs2668,%rs2644,%rs2665;
}
	// end inline asm
	ld.shared.u16 	%rs2672, [%r117+596];
	// begin inline asm
	{mul.f16 %rs2671,%rs2672,%rs2661;
}
	// end inline asm
	// begin inline asm
	{add.f16 %rs2674,%rs2650,%rs2671;
}
	// end inline asm
	// begin inline asm
	{mul.f16 %rs2677,%rs2672,%rs2667;
}
	// end inline asm
	// begin inline asm
	{add.f16 %rs2680,%rs2656,%rs2677;
}
	// end inline asm
	ld.shared.u16 	%rs2684, [%r117+534];
	ld.shared.u16 	%rs2685, [%r122+25984];
	// begin inline asm
	{mul.f16 %rs2683,%rs2684,%rs2685;
}
	// end inline asm
	// begin inline asm
	{add.f16 %rs2686,%rs2662,%rs2683;
}
	// end inline asm
	ld.shared.u16 	%rs2691, [%r122+25986];
	// begin inline asm
	{mul.f16 %rs2689,%rs2684,%rs2691;
}
	// end inline asm
	// begin inline asm
	{add.f16 %rs2692,%rs2668,%rs2689;
}
	// end inline asm
	ld.shared.u16 	%rs2696, [%r117+598];
	// begin inline asm
	{mul.f16 %rs2695,%rs2696,%rs2685;
}
	// end inline asm
	// begin inline asm
	{add.f16 %rs2698,%rs2674,%rs2695;
}
	// end inline asm
	// begin inline asm
	{mul.f16 %rs2701,%rs2696,%rs2691;
}
	// end inline asm
	// begin inline asm
	{add.f16 %rs2704,%rs2680,%rs2701;
}
	// end inline asm
	ld.shared.u16 	%rs2708, [%r117+536];
	ld.shared.u16 	%rs2709, [%r122+26112];
	// begin inline asm
	{mul.f16 %rs2707,%rs2708,%rs2709;
}
	// end inline asm
	// begin inline asm
	{add.f16 %rs2710,%rs2686,%rs2707;
}
	// end inline asm
	ld.shared.u16 	%rs2715, [%r122+26114];
	// begin inline asm
	{mul.f16 %rs2713,%rs2708,%rs2715;
}
	// end inline asm
	// begin inline asm
	{add.f16 %rs2716,%rs2692,%rs2713;
}
	// end inline asm
	ld.shared.u16 	%rs2720, [%r117+600];
	// begin inline asm
	{mul.f16 %rs2719,%rs2720,%rs2709;
}
	// end inline asm
	// begin inline asm
	{add.f16 %rs2722,%rs2698,%rs2719;
}
	// end inline asm
	// begin inline asm
	{mul.f16 %rs2725,%rs2720,%rs2715;
}
	// end inline asm
	// begin inline asm
	{add.f16 %rs2728,%rs2704,%rs2725;
}
	// end inline asm
	ld.shared.u16 	%rs2732, [%r117+538];
	ld.shared.u16 	%rs2733, [%r122+26240];
	// begin inline asm
	{mul.f16 %rs2731,%rs2732,%rs2733;
}
	// end inline asm
	// begin inline asm
	{add.f16 %rs2734,%rs2710,%rs2731;
}
	// end inline asm
	ld.shared.u16 	%rs2739, [%r122+26242];
	// begin inline asm
	{mul.f16 %rs2737,%rs2732,%rs2739;
}
	// end inline asm
	// begin inline asm
	{add.f16 %rs2740,%rs2716,%rs2737;
}
	// end inline asm
	ld.shared.u16 	%rs2744, [%r117+602];
	// begin inline asm
	{mul.f16 %rs2743,%rs2744,%rs2733;
}
	// end inline asm
	// begin inline asm
	{add.f16 %rs2746,%rs2722,%rs2743;
}
	// end inline asm
	// begin inline asm
	{mul.f16 %rs2749,%rs2744,%rs2739;
}
	// end inline asm
	// begin inline asm
	{add.f16 %rs2752,%rs2728,%rs2749;
}
	// end inline asm
	ld.shared.u16 	%rs2756, [%r117+540];
	ld.shared.u16 	%rs2757, [%r122+26368];
	// begin inline asm
	{mul.f16 %rs2755,%rs2756,%rs2757;
}
	// end inline asm
	// begin inline asm
	{add.f16 %rs2758,%rs2734,%rs2755;
}
	// end inline asm
	ld.shared.u16 	%rs2763, [%r122+26370];
	// begin inline asm
	{mul.f16 %rs2761,%rs2756,%rs2763;
}
	// end inline asm
	// begin inline asm
	{add.f16 %rs2764,%rs2740,%rs2761;
}
	// end inline asm
	ld.shared.u16 	%rs2768, [%r117+604];
	// begin inline asm
	{mul.f16 %rs2767,%rs2768,%rs2757;
}
	// end inline asm
	// begin inline asm
	{add.f16 %rs2770,%rs2746,%rs2767;
}
	// end inline asm
	// begin inline asm
	{mul.f16 %rs2773,%rs2768,%rs2763;
}
	// end inline asm
	// begin inline asm
	{add.f16 %rs2776,%rs2752,%rs2773;
}
	// end inline asm
	ld.shared.u16 	%rs2780, [%r117+542];
	ld.shared.u16 	%rs2781, [%r122+26496];
	// begin inline asm
	{mul.f16 %rs2779,%rs2780,%rs2781;
}
	// end inline asm
	// begin inline asm
	{add.f16 %rs2782,%rs2758,%rs2779;
}
	// end inline asm
	ld.shared.u16 	%rs2787, [%r122+26498];
	// begin inline asm
	{mul.f16 %rs2785,%rs2780,%rs2787;
}
	// end inline asm
	// begin inline asm
	{add.f16 %rs2788,%rs2764,%rs2785;
}
	// end inline asm
	ld.shared.u16 	%rs2792, [%r117+606];
	// begin inline asm
	{mul.f16 %rs2791,%rs2792,%rs2781;
}
	// end inline asm
	// begin inline asm
	{add.f16 %rs2794,%rs2770,%rs2791;
}
	// end inline asm
	// begin inline asm
	{mul.f16 %rs2797,%rs2792,%rs2787;
}
	// end inline asm
	// begin inline asm
	{add.f16 %rs2800,%rs2776,%rs2797;
}
	// end inline asm
	ld.shared.u16 	%rs2805, [%r122+28672];
	// begin inline asm
	{mul.f16 %rs2803,%rs2432,%rs2805;
}
	// end inline asm
	// begin inline asm
	{add.f16 %rs2806,%rs2782,%rs2803;
}
	// end inline asm
	ld.shared.u16 	%rs2811, [%r122+28674];
	// begin inline asm
	{mul.f16 %rs2809,%rs2432,%rs2811;
}
	// end inline asm
	// begin inline asm
	{add.f16 %rs2812,%rs2788,%rs2809;
}
	// end inline asm
	ld.shared.u16 	%rs2816, [%r117+640];
	// begin inline asm
	{mul.f16 %rs2815,%rs2816,%rs2805;
}
	// end inline asm
	// begin inline asm
	{add.f16 %rs2818,%rs2794,%rs2815;
}
	// end inline asm
	// begin inline asm
	{mul.f16 %rs2821,%rs2816,%rs2811;
}
	// end inline asm
	// begin inline asm
	{add.f16 %rs2824,%rs2800,%rs2821;
}
	// end inline asm
	ld.shared.u16 	%rs2829, [%r122+28800];
	// begin inline asm
	{mul.f16 %rs2827,%rs2456,%rs2829;
}
	// end inline asm
	// begin inline asm
	{add.f16 %rs2830,%rs2806,%rs2827;
}
	// end inline asm
	ld.shared.u16 	%rs2835, [%r122+28802];
	// begin inline asm
	{mul.f16 %rs2833,%rs2456,%rs2835;
}
	// end inline asm
	// begin inline asm
	{add.f16 %rs2836,%rs2812,%rs2833;
}
	// end inline asm
	ld.shared.u16 	%rs2840, [%r117+642];
	// begin inline asm
	{mul.f16 %rs2839,%rs2840,%rs2829;
}
	// end inline asm
	// begin inline asm
	{add.f16 %rs2842,%rs2818,%rs2839;
}
	// end inline asm
	// begin inline asm
	{mul.f16 %rs2845,%rs2840,%rs2835;
}
	// end inline asm
	// begin inline asm
	{add.f16 %rs2848,%rs2824,%rs2845;
}
	// end inline asm
	ld.shared.u16 	%rs2853, [%r122+28928];
	// begin inline asm
	{mul.f16 %rs2851,%rs2480,%rs2853;
}
	// end inline asm
	// begin inline asm
	{add.f16 %rs2854,%rs2830,%rs2851;
}
	// end inline asm
	ld.shared.u16 	%rs2859, [%r122+28930];
	// begin inline asm
	{mul.f16 %rs2857,%rs2480,%rs2859;
}
	// end inline asm
	// begin inline asm
	{add.f16 %rs2860,%rs2836,%rs2857;
}
	// end inline asm
	ld.shared.u16 	%rs2864, [%r117+644];
	// begin inline asm
	{mul.f16 %rs2863,%rs2864,%rs2853;
}
	// end inline asm
	// begin inline asm
	{add.f16 %rs2866,%rs2842,%rs2863;
}
	// end inline asm
	// begin inline asm
	{mul.f16 %rs2869,%rs2864,%rs2859;
}
	// end inline asm
	// begin inline asm
	{add.f16 %rs2872,%rs2848,%rs2869;
}
	// end inline asm
	ld.shared.u16 	%rs2877, [%r122+29056];
	// begin inline asm
	{mul.f16 %rs2875,%rs2504,%rs2877;
}
	// end inline asm
	// begin inline asm
	{add.f16 %rs2878,%rs2854,%rs2875;
}
	// end inline asm
	ld.shared.u16 	%rs2883, [%r122+29058];
	// begin inline asm
	{mul.f16 %rs2881,%rs2504,%rs2883;
}
	// end inline asm
	// begin inline asm
	{add.f16 %rs2884,%rs2860,%rs2881;
}
	// end inline asm
	ld.shared.u16 	%rs2888, [%r117+646];
	// begin inline asm
	{mul.f16 %rs2887,%rs2888,%rs2877;
}
	// end inline asm
	// begin inline asm
	{add.f16 %rs2890,%rs2866,%rs2887;
}
	// end inline asm
	// begin inline asm
	{mul.f16 %rs2893,%rs2888,%rs2883;
}
	// end inline asm
	// begin inline asm
	{add.f16 %rs2896,%rs2872,%rs2893;
}
	// end inline asm
	ld.shared.u16 	%rs2901, [%r122+29184];
	// begin inline asm
	{mul.f16 %rs2899,%rs2528,%rs2901;
}
	// end inline asm
	// begin inline asm
	{add.f16 %rs2902,%rs2878,%rs2899;
}
	// end inline asm
	ld.shared.u16 	%rs2907, [%r122+29186];
	// begin inline asm
	{mul.f16 %rs2905,%rs2528,%rs2907;
}
	// end inline asm
	// begin inline asm
	{add.f16 %rs2908,%rs2884,%rs2905;
}
	// end inline asm
	ld.shared.u16 	%rs2912, [%r117+648];
	// begin inline asm
	{mul.f16 %rs2911,%rs2912,%rs2901;
}
	// end inline asm
	// begin inline asm
	{add.f16 %rs2914,%rs2890,%rs2911;
}
	// end inline asm
	// begin inline asm
	{mul.f16 %rs2917,%rs2912,%rs2907;
}
	// end inline asm
	// begin inline asm
	{add.f16 %rs2920,%rs2896,%rs2917;
}
	// end inline asm
	ld.shared.u16 	%rs2925, [%r122+29312];
	// begin inline asm
	{mul.f16 %rs2923,%rs2552,%rs2925;
}
	// end inline asm
	// begin inline asm
	{add.f16 %rs2926,%rs2902,%rs2923;
}
	// end inline asm
	ld.shared.u16 	%rs2931, [%r122+29314];
	// begin inline asm
	{mul.f16 %rs2929,%rs2552,%rs2931;
}
	// end inline asm
	// begin inline asm
	{add.f16 %rs2932,%rs2908,%rs2929;
}
	// end inline asm
	ld.shared.u16 	%rs2936, [%r117+650];
	// begin inline asm
	{mul.f16 %rs2935,%rs2936,%rs2925;
}
	// end inline asm
	// begin inline asm
	{add.f16 %rs2938,%rs2914,%rs2935;
}
	// end inline asm
	// begin inline asm
	{mul.f16 %rs2941,%rs2936,%rs2931;
}
	// end inline asm
	// begin inline asm
	{add.f16 %rs2944,%rs2920,%rs2941;
}
	// end inline asm
	ld.shared.u16 	%rs2949, [%r122+29440];
	// begin inline asm
	{mul.f16 %rs2947,%rs2576,%rs2949;
}
	// end inline asm
	// begin inline asm
	{add.f16 %rs2950,%rs2926,%rs2947;
}
	// end inline asm
	ld.shared.u16 	%rs2955, [%r122+29442];
	// begin inline asm
	{mul.f16 %rs2953,%rs2576,%rs2955;
}
	// end inline asm
	// begin inline asm
	{add.f16 %rs2956,%rs2932,%rs2953;
}
	// end inline asm
	ld.shared.u16 	%rs2960, [%r117+652];
	// begin inline asm
	{mul.f16 %rs2959,%rs2960,%rs2949;
}
	// end inline asm
	// begin inline asm
	{add.f16 %rs2962,%rs2938,%rs2959;
}
	// end inline asm
	// begin inline asm
	{mul.f16 %rs2965,%rs2960,%rs2955;
}
	// end inline asm
	// begin inline asm
	{add.f16 %rs2968,%rs2944,%rs2965;
}
	// end inline asm
	ld.shared.u16 	%rs2973, [%r122+29568];
	// begin inline asm
	{mul.f16 %rs2971,%rs2600,%rs2973;
}
	// end inline asm
	// begin inline asm
	{add.f16 %rs2974,%rs2950,%rs2971;
}
	// end inline asm
	ld.shared.u16 	%rs2979, [%r122+29570];
	// begin inline asm
	{mul.f16 %rs2977,%rs2600,%rs2979;
}
	// end inline asm
	// begin inline asm
	{add.f16 %rs2980,%rs2956,%rs2977;
}
	// end inline asm
	ld.shared.u16 	%rs2984, [%r117+654];
	// begin inline asm
	{mul.f16 %rs2983,%rs2984,%rs2973;
}
	// end inline asm
	// begin inline asm
	{add.f16 %rs2986,%rs2962,%rs2983;
}
	// end inline asm
	// begin inline asm
	{mul.f16 %rs2989,%rs2984,%rs2979;
}
	// end inline asm
	// begin inline asm
	{add.f16 %rs2992,%rs2968,%rs2989;
}
	// end inline asm
	ld.shared.u16 	%rs2997, [%r122+29696];
	// begin inline asm
	{mul.f16 %rs2995,%rs2624,%rs2997;
}
	// end inline asm
	// begin inline asm
	{add.f16 %rs2998,%rs2974,%rs2995;
}
	// end inline asm
	ld.shared.u16 	%rs3003, [%r122+29698];
	// begin inline asm
	{mul.f16 %rs3001,%rs2624,%rs3003;
}
	// end inline asm
	// begin inline asm
	{add.f16 %rs3004,%rs2980,%rs3001;
}
	// end inline asm
	ld.shared.u16 	%rs3008, [%r117+656];
	// begin inline asm
	{mul.f16 %rs3007,%rs3008,%rs2997;
}
	// end inline asm
	// begin inline asm
	{add.f16 %rs3010,%rs2986,%rs3007;
}
	// end inline asm
	// begin inline asm
	{mul.f16 %rs3013,%rs3008,%rs3003;
}
	// end inline asm
	// begin inline asm
	{add.f16 %rs3016,%rs2992,%rs3013;
}
	// end inline asm
	ld.shared.u16 	%rs3021, [%r122+29824];
	// begin inline asm
	{mul.f16 %rs3019,%rs2648,%rs3021;
}
	// end inline asm
	// begin inline asm
	{add.f16 %rs3022,%rs2998,%rs3019;
}
	// end inline asm
	ld.shared.u16 	%rs3027, [%r122+29826];
	// begin inline asm
	{mul.f16 %rs3025,%rs2648,%rs3027;
}
	// end inline asm
	// begin inline asm
	{add.f16 %rs3028,%rs3004,%rs3025;
}
	// end inline asm
	ld.shared.u16 	%rs3032, [%r117+658];
	// begin inline asm
	{mul.f16 %rs3031,%rs3032,%rs3021;
}
	// end inline asm
	// begin inline asm
	{add.f16 %rs3034,%rs3010,%rs3031;
}
	// end inline asm
	// begin inline asm
	{mul.f16 %rs3037,%rs3032,%rs3027;
}
	// end inline asm
	// begin inline asm
	{add.f16 %rs3040,%rs3016,%rs3037;
}
	// end inline asm
	ld.shared.u16 	%rs3045, [%r122+29952];
	// begin inline asm
	{mul.f16 %rs3043,%rs2672,%rs3045;
}
	// end inline asm
	// begin inline asm
	{add.f16 %rs3046,%rs3022,%rs3043;
}
	// end inline asm
	ld.shared.u16 	%rs3051, [%r122+29954];
	// begin inline asm
	{mul.f16 %rs3049,%rs2672,%rs3051;
}
	// end inline asm
	// begin inline asm
	{add.f16 %rs3052,%rs3028,%rs3049;
}
	// end inline asm
	ld.shared.u16 	%rs3056, [%r117+660];
	// begin inline asm
	{mul.f16 %rs3055,%rs3056,%rs3045;
}
	// end inline asm
	// begin inline asm
	{add.f16 %rs3058,%rs3034,%rs3055;
}
	// end inline asm
	// begin inline asm
	{mul.f16 %rs3061,%rs3056,%rs3051;
}
	// end inline asm
	// begin inline asm
	{add.f16 %rs3064,%rs3040,%rs3061;
}
	// end inline asm
	ld.shared.u16 	%rs3069, [%r122+30080];
	// begin inline asm
	{mul.f16 %rs3067,%rs2696,%rs3069;
}
	// end inline asm
	// begin inline asm
	{add.f16 %rs3070,%rs3046,%rs3067;
}
	// end inline asm
	ld.shared.u16 	%rs3075, [%r122+30082];
	// begin inline asm
	{mul.f16 %rs3073,%rs2696,%rs3075;
}
	// end inline asm
	// begin inline asm
	{add.f16 %rs3076,%rs3052,%rs3073;
}
	// end inline asm
	ld.shared.u16 	%rs3080, [%r117+662];
	// begin inline asm
	{mul.f16 %rs3079,%rs3080,%rs3069;
}
	// end inline asm
	// begin inline asm
	{add.f16 %rs3082,%rs3058,%rs3079;
}
	// end inline asm
	// begin inline asm
	{mul.f16 %rs3085,%rs3080,%rs3075;
}
	// end inline asm
	// begin inline asm
	{add.f16 %rs3088,%rs3064,%rs3085;
}
	// end inline asm
	ld.shared.u16 	%rs3093, [%r122+30208];
	// begin inline asm
	{mul.f16 %rs3091,%rs2720,%rs3093;
}
	// end inline asm
	// begin inline asm
	{add.f16 %rs3094,%rs3070,%rs3091;
}
	// end inline asm
	ld.shared.u16 	%rs3099, [%r122+30210];
	// begin inline asm
	{mul.f16 %rs3097,%rs2720,%rs3099;
}
	// end inline asm
	// begin inline asm
	{add.f16 %rs3100,%rs3076,%rs3097;
}
	// end inline asm
	ld.shared.u16 	%rs3104, [%r117+664];
	// begin inline asm
	{mul.f16 %rs3103,%rs3104,%rs3093;
}
	// end inline asm
	// begin inline asm
	{add.f16 %rs3106,%rs3082,%rs3103;
}
	// end inline asm
	// begin inline asm
	{mul.f16 %rs3109,%rs3104,%rs3099;
}
	// end inline asm
	// begin inline asm
	{add.f16 %rs3112,%rs3088,%rs3109;
}
	// end inline asm
	ld.shared.u16 	%rs3117, [%r122+30336];
	// begin inline asm
	{mul.f16 %rs3115,%rs2744,%rs3117;
}
	// end inline asm
	// begin inline asm
	{add.f16 %rs3118,%rs3094,%rs3115;
}
	// end inline asm
	ld.shared.u16 	%rs3123, [%r122+30338];
	// begin inline asm
	{mul.f16 %rs3121,%rs2744,%rs3123;
}
	// end inline asm
	// begin inline asm
	{add.f16 %rs3124,%rs3100,%rs3121;
}
	// end inline asm
	ld.shared.u16 	%rs3128, [%r117+666];
	// begin inline asm
	{mul.f16 %rs3127,%rs3128,%rs3117;
}
	// end inline asm
	// begin inline asm
	{add.f16 %rs3130,%rs3106,%rs3127;
}
	// end inline asm
	// begin inline asm
	{mul.f16 %rs3133,%rs3128,%rs3123;
}
	// end inline asm
	// begin inline asm
	{add.f16 %rs3136,%rs3112,%rs3133;
}
	// end inline asm
	ld.shared.u16 	%rs3141, [%r122+30464];
	// begin inline asm
	{mul.f16 %rs3139,%rs2768,%rs3141;
}
	// end inline asm
	// begin inline asm
	{add.f16 %rs3142,%rs3118,%rs3139;
}
	// end inline asm
	ld.shared.u16 	%rs3147, [%r122+30466];
	// begin inline asm
	{mul.f16 %rs3145,%rs2768,%rs3147;
}
	// end inline asm
	// begin inline asm
	{add.f16 %rs3148,%rs3124,%rs3145;
}
	// end inline asm
	ld.shared.u16 	%rs3152, [%r117+668];
	// begin inline asm
	{mul.f16 %rs3151,%rs3152,%rs3141;
}
	// end inline asm
	// begin inline asm
	{add.f16 %rs3154,%rs3130,%rs3151;
}
	// end inline asm
	// begin inline asm
	{mul.f16 %rs3157,%rs3152,%rs3147;
}
	// end inline asm
	// begin inline asm
	{add.f16 %rs3160,%rs3136,%rs3157;
}
	// end inline asm
	ld.shared.u16 	%rs3165, [%r122+30592];
	// begin inline asm
	{mul.f16 %rs3163,%rs2792,%rs3165;
}
	// end inline asm
	// begin inline asm
	{add.f16 %rs3166,%rs3142,%rs3163;
}
	// end inline asm
	ld.shared.u16 	%rs3171, [%r122+30594];
	// begin inline asm
	{mul.f16 %rs3169,%rs2792,%rs3171;
}
	// end inline asm
	// begin inline asm
	{add.f16 %rs3172,%rs3148,%rs3169;
}
	// end inline asm
	ld.shared.u16 	%rs3176, [%r117+670];
	// begin inline asm
	{mul.f16 %rs3175,%rs3176,%rs3165;
}
	// end inline asm
	// begin inline asm
	{add.f16 %rs3178,%rs3154,%rs3175;
}
	// end inline asm
	// begin inline asm
	{mul.f16 %rs3181,%rs3176,%rs3171;
}
	// end inline asm
	// begin inline asm
	{add.f16 %rs3184,%rs3160,%rs3181;
}
	// end inline asm
	ld.shared.u16 	%rs3189, [%r122+32768];
	// begin inline asm
	{mul.f16 %rs3187,%rs2816,%rs3189;
}
	// end inline asm
	// begin inline asm
	{add.f16 %rs3190,%rs3166,%rs3187;
}
	// end inline asm
	ld.shared.u16 	%rs3195, [%r122+32770];
	// begin inline asm
	{mul.f16 %rs3193,%rs2816,%rs3195;
}
	// end inline asm
	// begin inline asm
	{add.f16 %rs3196,%rs3172,%rs3193;
}
	// end inline asm
	ld.shared.u16 	%rs3200, [%r117+704];
	// begin inline asm
	{mul.f16 %rs3199,%rs3200,%rs3189;
}
	// end inline asm
	// begin inline asm
	{add.f16 %rs3202,%rs3178,%rs3199;
}
	// end inline asm
	// begin inline asm
	{mul.f16 %rs3205,%rs3200,%rs3195;
}
	// end inline asm
	// begin inline asm
	{add.f16 %rs3208,%rs3184,%rs3205;
}
	// end inline asm
	ld.shared.u16 	%rs3213, [%r122+32896];
	// begin inline asm
	{mul.f16 %rs3211,%rs2840,%rs3213;
}
	// end inline asm
	// begin inline asm
	{add.f16 %rs3214,%rs3190,%rs3211;
}
	// end inline asm
	ld.shared.u16 	%rs3219, [%r122+32898];
	// begin inline asm
	{mul.f16 %rs3217,%rs2840,%rs3219;
}
	// end inline asm
	// begin inline asm
	{add.f16 %rs3220,%rs3196,%rs3217;
}
	// end inline asm
	ld.shared.u16 	%rs3224, [%r117+706];
	// begin inline asm
	{mul.f16 %rs3223,%rs3224,%rs3213;
}
	// end inline asm
	// begin inline asm
	{add.f16 %rs3226,%rs3202,%rs3223;
}
	// end inline asm
	// begin inline asm
	{mul.f16 %rs3229,%rs3224,%rs3219;
}
	// end inline asm
	// begin inline asm
	{add.f16 %rs3232,%rs3208,%rs3229;
}
	// end inline asm
	ld.shared.u16 	%rs3237, [%r122+33024];
	// begin inline asm
	{mul.f16 %rs3235,%rs2864,%rs3237;
}
	// end inline asm
	// begin inline asm
	{add.f16 %rs3238,%rs3214,%rs3235;
}
	// end inline asm
	ld.shared.u16 	%rs3243, [%r122+33026];
	// begin inline asm
	{mul.f16 %rs3241,%rs2864,%rs3243;
}
	// end inline asm
	// begin inline asm
	{add.f16 %rs3244,%rs3220,%rs3241;
}
	// end inline asm
	ld.shared.u16 	%rs3248, [%r117+708];
	// begin inline asm
	{mul.f16 %rs3247,%rs3248,%rs3237;
}
	// end inline asm
	// begin inline asm
	{add.f16 %rs3250,%rs3226,%rs3247;
}
	// end inline asm
	// begin inline asm
	{mul.f16 %rs3253,%rs3248,%rs3243;
}
	// end inline asm
	// begin inline asm
	{add.f16 %rs3256,%rs3232,%rs3253;
}
	// end inline asm
	ld.shared.u16 	%rs3261, [%r122+33152];
	// begin inline asm
	{mul.f16 %rs3259,%rs2888,%rs3261;
}
	// end inline asm
	// begin inline asm
	{add.f16 %rs3262,%rs3238,%rs3259;
}
	// end inline asm
	ld.shared.u16 	%rs3267, [%r122+33154];
	// begin inline asm
	{mul.f16 %rs3265,%rs2888,%rs3267;
}
	// end inline asm
	// begin inline asm
	{add.f16 %rs3268,%rs3244,%rs3265;
}
	// end inline asm
	ld.shared.u16 	%rs3272, [%r117+710];
	// begin inline asm
	{mul.f16 %rs3271,%rs3272,%rs3261;
}
	// end inline asm
	// begin inline asm
	{add.f16 %rs3274,%rs3250,%rs3271;
}
	// end inline asm
	// begin inline asm
	{mul.f16 %rs3277,%rs3272,%rs3267;
}
	// end inline asm
	// begin inline asm
	{add.f16 %rs3280,%rs3256,%rs3277;
}
	// end inline asm
	ld.shared.u16 	%rs3285, [%r122+33280];
	// begin inline asm
	{mul.f16 %rs3283,%rs2912,%rs3285;
}
	// end inline asm
	// begin inline asm
	{add.f16 %rs3286,%rs3262,%rs3283;
}
	// end inline asm
	ld.shared.u16 	%rs3291, [%r122+33282];
	// begin inline asm
	{mul.f16 %rs3289,%rs2912,%rs3291;
}
	// end inline asm
	// begin inline asm
	{add.f16 %rs3292,%rs3268,%rs3289;
}
	// end inline asm
	ld.shared.u16 	%rs3296, [%r117+712];
	// begin inline asm
	{mul.f16 %rs3295,%rs3296,%rs3285;
}
	// end inline asm
	// begin inline asm
	{add.f16 %rs3298,%rs3274,%rs3295;
}
	// end inline asm
	// begin inline asm
	{mul.f16 %rs3301,%rs3296,%rs3291;
}
	// end inline asm
	// begin inline asm
	{add.f16 %rs3304,%rs3280,%rs3301;
}
	// end inline asm
	ld.shared.u16 	%rs3309, [%r122+33408];
	// begin inline asm
	{mul.f16 %rs3307,%rs2936,%rs3309;
}
	// end inline asm
	// begin inline asm
	{add.f16 %rs3310,%rs3286,%rs3307;
}
	// end inline asm
	ld.shared.u16 	%rs3315, [%r122+33410];
	// begin inline asm
	{mul.f16 %rs3313,%rs2936,%rs3315;
}
	// end inline asm
	// begin inline asm
	{add.f16 %rs3316,%rs3292,%rs3313;
}
	// end inline asm
	ld.shared.u16 	%rs3320, [%r117+714];
	// begin inline asm
	{mul.f16 %rs3319,%rs3320,%rs3309;
}
	// end inline asm
	// begin inline asm
	{add.f16 %rs3322,%rs3298,%rs3319;
}
	// end inline asm
	// begin inline asm
	{mul.f16 %rs3325,%rs3320,%rs3315;
}
	// end inline asm
	// begin inline asm
	{add.f16 %rs3328,%rs3304,%rs3325;
}
	// end inline asm
	ld.shared.u16 	%rs3333, [%r122+33536];
	// begin inline asm
	{mul.f16 %rs3331,%rs2960,%rs3333;
}
	// end inline asm
	// begin inline asm
	{add.f16 %rs3334,%rs3310,%rs3331;
}
	// end inline asm
	ld.shared.u16 	%rs3339, [%r122+33538];
	// begin inline asm
	{mul.f16 %rs3337,%rs2960,%rs3339;
}
	// end inline asm
	// begin inline asm
	{add.f16 %rs3340,%rs3316,%rs3337;
}
	// end inline asm
	ld.shared.u16 	%rs3344, [%r117+716];
	// begin inline asm
	{mul.f16 %rs3343,%rs3344,%rs3333;
}
	// end inline asm
	// begin inline asm
	{add.f16 %rs3346,%rs3322,%rs3343;
}
	// end inline asm
	// begin inline asm
	{mul.f16 %rs3349,%rs3344,%rs3339;
}
	// end inline asm
	// begin inline asm
	{add.f16 %rs3352,%rs3328,%rs3349;
}
	// end inline asm
	ld.shared.u16 	%rs3357, [%r122+33664];
	// begin inline asm
	{mul.f16 %rs3355,%rs2984,%rs3357;
}
	// end inline asm
	// begin inline asm
	{add.f16 %rs3358,%rs3334,%rs3355;
}
	// end inline asm
	ld.shared.u16 	%rs3363, [%r122+33666];
	// begin inline asm
	{mul.f16 %rs3361,%rs2984,%rs3363;
}
	// end inline asm
	// begin inline asm
	{add.f16 %rs3364,%rs3340,%rs3361;
}
	// end inline asm
	ld.shared.u16 	%rs3368, [%r117+718];
	// begin inline asm
	{mul.f16 %rs3367,%rs3368,%rs3357;
}
	// end inline asm
	// begin inline asm
	{add.f16 %rs3370,%rs3346,%rs3367;
}
	// end inline asm
	// begin inline asm
	{mul.f16 %rs3373,%rs3368,%rs3363;
}
	// end inline asm
	// begin inline asm
	{add.f16 %rs3376,%rs3352,%rs3373;
}
	// end inline asm
	ld.shared.u16 	%rs3381, [%r122+33792];
	// begin inline asm
	{mul.f16 %rs3379,%rs3008,%rs3381;
}
	// end inline asm
	// begin inline asm
	{add.f16 %rs3382,%rs3358,%rs3379;
}
	// end inline asm
	ld.shared.u16 	%rs3387, [%r122+33794];
	// begin inline asm
	{mul.f16 %rs3385,%rs3008,%rs3387;
}
	// end inline asm
	// begin inline asm
	{add.f16 %rs3388,%rs3364,%rs3385;
}
	// end inline asm
	ld.shared.u16 	%rs3392, [%r117+720];
	// begin inline asm
	{mul.f16 %rs3391,%rs3392,%rs3381;
}
	// end inline asm
	// begin inline asm
	{add.f16 %rs3394,%rs3370,%rs3391;
}
	// end inline asm
	// begin inline asm
	{mul.f16 %rs3397,%rs3392,%rs3387;
}
	// end inline asm
	// begin inline asm
	{add.f16 %rs3400,%rs3376,%rs3397;
}
	// end inline asm
	ld.shared.u16 	%rs3405, [%r122+33920];
	// begin inline asm
	{mul.f16 %rs3403,%rs3032,%rs3405;
}
	// end inline asm
	// begin inline asm
	{add.f16 %rs3406,%rs3382,%rs3403;
}
	// end inline asm
	ld.shared.u16 	%rs3411, [%r122+33922];
	// begin inline asm
	{mul.f16 %rs3409,%rs3032,%rs3411;
}
	// end inline asm
	// begin inline asm
	{add.f16 %rs3412,%rs3388,%rs3409;
}
	// end inline asm
	ld.shared.u16 	%rs3416, [%r117+722];
	// begin inline asm
	{mul.f16 %rs3415,%rs3416,%rs3405;
}
	// end inline asm
	// begin inline asm
	{add.f16 %rs3418,%rs3394,%rs3415;
}
	// end inline asm
	// begin inline asm
	{mul.f16 %rs3421,%rs3416,%rs3411;
}
	// end inline asm
	// begin inline asm
	{add.f16 %rs3424,%rs3400,%rs3421;
}
	// end inline asm
	ld.shared.u16 	%rs3429, [%r122+34048];
	// begin inline asm
	{mul.f16 %rs3427,%rs3056,%rs3429;
}
	// end inline asm
	// begin inline asm
	{add.f16 %rs3430,%rs3406,%rs3427;
}
	// end inline asm
	ld.shared.u16 	%rs3435, [%r122+34050];
	// begin inline asm
	{mul.f16 %rs3433,%rs3056,%rs3435;
}
	// end inline asm
	// begin inline asm
	{add.f16 %rs3436,%rs3412,%rs3433;
}
	// end inline asm
	ld.shared.u16 	%rs3440, [%r117+724];
	// begin inline asm
	{mul.f16 %rs3439,%rs3440,%rs3429;
}
	// end inline asm
	// begin inline asm
	{add.f16 %rs3442,%rs3418,%rs3439;
}
	// end inline asm
	// begin inline asm
	{mul.f16 %rs3445,%rs3440,%rs3435;
}
	// end inline asm
	// begin inline asm
	{add.f16 %rs3448,%rs3424,%rs3445;
}
	// end inline asm
	ld.shared.u16 	%rs3453, [%r122+34176];
	// begin inline asm
	{mul.f16 %rs3451,%rs3080,%rs3453;
}
	// end inline asm
	// begin inline asm
	{add.f16 %rs3454,%rs3430,%rs3451;
}
	// end inline asm
	ld.shared.u16 	%rs3459, [%r122+34178];
	// begin inline asm
	{mul.f16 %rs3457,%rs3080,%rs3459;
}
	// end inline asm
	// begin inline asm
	{add.f16 %rs3460,%rs3436,%rs3457;
}
	// end inline asm
	ld.shared.u16 	%rs3464, [%r117+726];
	// begin inline asm
	{mul.f16 %rs3463,%rs3464,%rs3453;
}
	// end inline asm
	// begin inline asm
	{add.f16 %rs3466,%rs3442,%rs3463;
}
	// end inline asm
	// begin inline asm
	{mul.f16 %rs3469,%rs3464,%rs3459;
}
	// end inline asm
	// begin inline asm
	{add.f16 %rs3472,%rs3448,%rs3469;
}
	// end inline asm
	ld.shared.u16 	%rs3477, [%r122+34304];
	// begin inline asm
	{mul.f16 %rs3475,%rs3104,%rs3477;
}
	// end inline asm
	// begin inline asm
	{add.f16 %rs3478,%rs3454,%rs3475;
}
	// end inline asm
	ld.shared.u16 	%rs3483, [%r122+34306];
	// begin inline asm
	{mul.f16 %rs3481,%rs3104,%rs3483;
}
	// end inline asm
	// begin inline asm
	{add.f16 %rs3484,%rs3460,%rs3481;
}
	// end inline asm
	ld.shared.u16 	%rs3488, [%r117+728];
	// begin inline asm
	{mul.f16 %rs3487,%rs3488,%rs3477;
}
	// end inline asm
	// begin inline asm
	{add.f16 %rs3490,%rs3466,%rs3487;
}
	// end inline asm
	// begin inline asm
	{mul.f16 %rs3493,%rs3488,%rs3483;
}
	// end inline asm
	// begin inline asm
	{add.f16 %rs3496,%rs3472,%rs3493;
}
	// end inline asm
	ld.shared.u16 	%rs3501, [%r122+34432];
	// begin inline asm
	{mul.f16 %rs3499,%rs3128,%rs3501;
}
	// end inline asm
	// begin inline asm
	{add.f16 %rs3502,%rs3478,%rs3499;
}
	// end inline asm
	ld.shared.u16 	%rs3507, [%r122+34434];
	// begin inline asm
	{mul.f16 %rs3505,%rs3128,%rs3507;
}
	// end inline asm
	// begin inline asm
	{add.f16 %rs3508,%rs3484,%rs3505;
}
	// end inline asm
	ld.shared.u16 	%rs3512, [%r117+730];
	// begin inline asm
	{mul.f16 %rs3511,%rs3512,%rs3501;
}
	// end inline asm
	// begin inline asm
	{add.f16 %rs3514,%rs3490,%rs3511;
}
	// end inline asm
	// begin inline asm
	{mul.f16 %rs3517,%rs3512,%rs3507;
}
	// end inline asm
	// begin inline asm
	{add.f16 %rs3520,%rs3496,%rs3517;
}
	// end inline asm
	ld.shared.u16 	%rs3525, [%r122+34560];
	// begin inline asm
	{mul.f16 %rs3523,%rs3152,%rs3525;
}
	// end inline asm
	// begin inline asm
	{add.f16 %rs3526,%rs3502,%rs3523;
}
	// end inline asm
	ld.shared.u16 	%rs3531, [%r122+34562];
	// begin inline asm
	{mul.f16 %rs3529,%rs3152,%rs3531;
}
	// end inline asm
	// begin inline asm
	{add.f16 %rs3532,%rs3508,%rs3529;
}
	// end inline asm
	ld.shared.u16 	%rs3536, [%r117+732];
	// begin inline asm
	{mul.f16 %rs3535,%rs3536,%rs3525;
}
	// end inline asm
	// begin inline asm
	{add.f16 %rs3538,%rs3514,%rs3535;
}
	// end inline asm
	// begin inline asm
	{mul.f16 %rs3541,%rs3536,%rs3531;
}
	// end inline asm
	// begin inline asm
	{add.f16 %rs3544,%rs3520,%rs3541;
}
	// end inline asm
	ld.shared.u16 	%rs3549, [%r122+34688];
	// begin inline asm
	{mul.f16 %rs3547,%rs3176,%rs3549;
}
	// end inline asm
	// begin inline asm
	{add.f16 %rs3586,%rs3526,%rs3547;
}
	// end inline asm
	ld.shared.u16 	%rs3555, [%r122+34690];
	// begin inline asm
	{mul.f16 %rs3553,%rs3176,%rs3555;
}
	// end inline asm
	// begin inline asm
	{add.f16 %rs3585,%rs3532,%rs3553;
}
	// end inline asm
	ld.shared.u16 	%rs3560, [%r117+734];
	// begin inline asm
	{mul.f16 %rs3559,%rs3560,%rs3549;
}
	// end inline asm
	// begin inline asm
	{add.f16 %rs3584,%rs3538,%rs3559;
}
	// end inline asm
	// begin inline asm
	{mul.f16 %rs3565,%rs3560,%rs3555;
}
	// end inline asm
	// begin inline asm
	{add.f16 %rs3583,%rs3544,%rs3565;
}
	// end inline asm
	mov.b32 	%r128, 1;
	mov.pred 	%p17, 0;
	@%p3 bra 	$L__BB0_12;
	mov.b32 	%r127, 1;
	mov.pred 	%p16, 0;
	@%p2 bra 	$L__BB0_1;
	ld.param.u64 	%rd36, [main_kernel_param_0];
	cvta.to.global.u64 	%rd33, %rd36;
	add.s32 	%r124, %r9, %r20;
	add.s32 	%r125, %r124, %r5;
	add.s32 	%r126, %r125, 3840;
	mul.wide.u32 	%rd34, %r126, 2;
	add.s64 	%rd35, %rd33, %rd34;
	st.global.u16 	[%rd35], %rs3586;
	st.global.u16 	[%rd35+2], %rs3585;
	st.global.u16 	[%rd35+512], %rs3584;
	st.global.u16 	[%rd35+514], %rs3583;
	ret;

}


// ===== COMPILED SASS (sm_100) =====

	.target	sm_100

	.elftype	@"ET_EXEC"


//--------------------- .note.nv.tkinfo           --------------------------
	.section	.note.nv.tkinfo,"",@"SHT_NOTE"
	.sectionflags	@"SHF_NOTE_NV_TKINFO"
	.tkinfo
        /*0018*/ 	.word	0x00000002
        /*0030*/ 	.string	""
        /*0030*/ 	.string	"ptxas"
        /*0030*/ 	.string	"Cuda compilation tools, release 13.0, V13.0.88"
        /*0030*/ 	.string	"Build cuda_13.0.r13.0/compiler.36424714_0"
        /*0030*/ 	.string	"-arch sm_100 -m 64 "



//--------------------- .note.nv.cuinfo           --------------------------
	.section	.note.nv.cuinfo,"",@"SHT_NOTE"
	.sectionflags	@"SHF_NOTE_NV_CUINFO"
        /*0018*/ 	.short	0x0002
        /*001a*/ 	.short	0x0064
        /*001c*/ 	.short	0x0082
	.zero		2


//--------------------- .nv.info                  --------------------------
	.section	.nv.info,"",@"SHT_CUDA_INFO"
	.align	4


	//----- nvinfo : EIATTR_REGCOUNT
	.align		4
        /*0000*/ 	.byte	0x04, 0x2f
        /*0002*/ 	.short	(.L_1 - .L_0)
	.align		4
.L_0:
        /*0004*/ 	.word	index@(main_kernel)
        /*0008*/ 	.word	0x00000038


	//----- nvinfo : EIATTR_FRAME_SIZE
	.align		4
.L_1:
        /*000c*/ 	.byte	0x04, 0x11
        /*000e*/ 	.short	(.L_3 - .L_2)
	.align		4
.L_2:
        /*0010*/ 	.word	index@(main_kernel)
        /*0014*/ 	.word	0x00000000


	//----- nvinfo : EIATTR_MIN_STACK_SIZE
	.align		4
.L_3:
        /*0018*/ 	.byte	0x04, 0x12
        /*001a*/ 	.short	(.L_5 - .L_4)
	.align		4
.L_4:
        /*001c*/ 	.word	index@(main_kernel)
        /*0020*/ 	.word	0x00000000
.L_5:


//--------------------- .nv.compat                --------------------------
	.section	.nv.compat,"",@"SHT_CUDA_COMPAT_INFO"
	.align	4
        /*0000*/ 	.byte	0x02, 0x09, 0x00, 0x00, 0x02, 0x02, 0x01, 0x00, 0x02, 0x05, 0x05, 0x00, 0x03, 0x07, 0x01, 0x01
        /*0010*/ 	.byte	0x02, 0x03, 0x00, 0x00, 0x02, 0x06, 0x01, 0x00, 0x04, 0x0b, 0x08, 0x00, 0x09, 0x00, 0x00, 0x00
        /*0020*/ 	.byte	0x00, 0x00, 0x00, 0x00


//--------------------- .nv.info.main_kernel      --------------------------
	.section	.nv.info.main_kernel,"",@"SHT_CUDA_INFO"
	.sectionflags	@""
	.align	4


	//----- nvinfo : EIATTR_CUDA_API_VERSION
	.align		4
        /*0000*/ 	.byte	0x04, 0x37
        /*0002*/ 	.short	(.L_7 - .L_6)
.L_6:
        /*0004*/ 	.word	0x00000082


	//----- nvinfo : EIATTR_KPARAM_INFO
	.align		4
.L_7:
        /*0008*/ 	.byte	0x04, 0x17
        /*000a*/ 	.short	(.L_9 - .L_8)
.L_8:
        /*000c*/ 	.word	0x00000000
        /*0010*/ 	.short	0x0002
        /*0012*/ 	.short	0x0010
        /*0014*/ 	.byte	0x00, 0xf5, 0x21, 0x00


	//----- nvinfo : EIATTR_KPARAM_INFO
	.align		4
.L_9:
        /*0018*/ 	.byte	0x04, 0x17
        /*001a*/ 	.short	(.L_11 - .L_10)
.L_10:
        /*001c*/ 	.word	0x00000000
        /*0020*/ 	.short	0x0001
        /*0022*/ 	.short	0x0008
        /*0024*/ 	.byte	0x00, 0xf5, 0x21, 0x00


	//----- nvinfo : EIATTR_KPARAM_INFO
	.align		4
.L_11:
        /*0028*/ 	.byte	0x04, 0x17
        /*002a*/ 	.short	(.L_13 - .L_12)
.L_12:
        /*002c*/ 	.word	0x00000000
        /*0030*/ 	.short	0x0000
        /*0032*/ 	.short	0x0000
        /*0034*/ 	.byte	0x00, 0xf5, 0x21, 0x00


	//----- nvinfo : EIATTR_SPARSE_MMA_MASK
	.align		4
.L_13:
        /*0038*/ 	.byte	0x03, 0x50
        /*003a*/ 	.short	0x0000


	//----- nvinfo : EIATTR_MAXREG_COUNT
	.align		4
        /*003c*/ 	.byte	0x03, 0x1b
        /*003e*/ 	.short	0x00ff


	//----- nvinfo : EIATTR_NUM_BARRIERS
	.align		4
        /*0040*/ 	.byte	0x02, 0x4c
        /*0042*/ 	.byte	0x01
	.zero		1


	//----- nvinfo : EIATTR_MERCURY_ISA_VERSION
	.align		4
        /*0044*/ 	.byte	0x03, 0x5f
        /*0046*/ 	.short	0x0101


	//----- nvinfo : EIATTR_VRC_CTA_INIT_COUNT
	.align		4
        /*0048*/ 	.byte	0x02, 0x4a
	.zero		1
	.zero		1


	//----- nvinfo : EIATTR_EXIT_INSTR_OFFSETS
	.align		4
        /*004c*/ 	.byte	0x04, 0x1c
        /*004e*/ 	.short	(.L_15 - .L_14)


	//   ....[0]....
.L_14:
        /*0050*/ 	.word	0x00002b10


	//----- nvinfo : EIATTR_MAX_THREADS
	.align		4
.L_15:
        /*0054*/ 	.byte	0x04, 0x05
        /*0056*/ 	.short	(.L_17 - .L_16)
.L_16:
        /*0058*/ 	.word	0x000000e0
        /*005c*/ 	.word	0x00000001
        /*0060*/ 	.word	0x00000001


	//----- nvinfo : EIATTR_CRS_STACK_SIZE
	.align		4
.L_17:
        /*0064*/ 	.byte	0x04, 0x1e
        /*0066*/ 	.short	(.L_19 - .L_18)
.L_18:
        /*0068*/ 	.word	0x00000000


	//----- nvinfo : EIATTR_CBANK_PARAM_SIZE
	.align		4
.L_19:
        /*006c*/ 	.byte	0x03, 0x19
        /*006e*/ 	.short	0x0018


	//----- nvinfo : EIATTR_PARAM_CBANK
	.align		4
        /*0070*/ 	.byte	0x04, 0x0a
        /*0072*/ 	.short	(.L_21 - .L_20)
	.align		4
.L_20:
        /*0074*/ 	.word	index@(.nv.constant0.main_kernel)
        /*0078*/ 	.short	0x0380
        /*007a*/ 	.short	0x0018


	//----- nvinfo : EIATTR_SW_WAR
	.align		4
.L_21:
        /*007c*/ 	.byte	0x04, 0x36
        /*007e*/ 	.short	(.L_23 - .L_22)
.L_22:
        /*0080*/ 	.word	0x00000008
.L_23:


//--------------------- .nv.callgraph             --------------------------
	.section	.nv.callgraph,"",@"SHT_CUDA_CALLGRAPH"
	.align	4
	.sectionentsize	8
	.align		4
        /*0000*/ 	.word	0x00000000
	.align		4
        /*0004*/ 	.word	0xffffffff
	.align		4
        /*0008*/ 	.word	0x00000000
	.align		4
        /*000c*/ 	.word	0xfffffffe
	.align		4
        /*0010*/ 	.word	0x00000000
	.align		4
        /*0014*/ 	.word	0xfffffffd
	.align		4
        /*0018*/ 	.word	0x00000000
	.align		4
        /*001c*/ 	.word	0xfffffffc


//--------------------- .text.main_kernel         --------------------------
	.section	.text.main_kernel,"ax",@progbits
	.align	128
        .global         main_kernel
        .type           main_kernel,@function
        .size           main_kernel,(.L_x_7 - main_kernel)
        .other          main_kernel,@"STO_CUDA_ENTRY STV_DEFAULT"
main_kernel:
.text.main_kernel:
[----:B------:R-:W-:Y:S01]  /*0000*/  LDC R1, c[0x0][0x37c] ;  /* 0x0000df00ff017b82 */ /* 0x000fe20000000800 */
[----:B------:R-:W0:Y:S07]  /*0010*/  S2R R9, SR_CTAID.X ;  /* 0x0000000000097919 */ /* 0x000e2e0000002500 */
[----:B------:R-:W1:Y:S01]  /*0020*/  S2UR UR5, SR_CgaCtaId ;  /* 0x00000000000579c3 */ /* 0x000e620000008800 */
[----:B------:R-:W-:Y:S01]  /*0030*/  UMOV UR4, 0x400 ;  /* 0x0000040000047882 */ /* 0x000fe20000000000 */
[----:B------:R-:W-:Y:S01]  /*0040*/  HFMA2 R29, -RZ, RZ, 0, 0 ;  /* 0x00000000ff1d7431 */ /* 0x000fe200000001ff */
[----:B------:R-:W2:Y:S01]  /*0050*/  S2R R0, SR_TID.X ;  /* 0x0000000000007919 */ /* 0x000ea20000002100 */
[----:B------:R-:W-:Y:S01]  /*0060*/  UIADD3 UR4, UPT, UPT, UR4, 0x900, URZ ;  /* 0x0000090004047890 */ /* 0x000fe2000fffe0ff */
[----:B------:R-:W3:Y:S01]  /*0070*/  LDCU.64 UR6, c[0x0][0x358] ;  /* 0x00006b00ff0677ac */ /* 0x000ee20008000a00 */
[----:B------:R-:W-:-:S02]  /*0080*/  UPLOP3.LUT UP0, UPT, UPT, UPT, UPT, 0x80, 0x8 ;  /* 0x000000000008789c */ /* 0x000fc40003f0f070 */
[----:B-1----:R-:W-:Y:S01]  /*0090*/  ULEA UR4, UR5, UR4, 0x18 ;  /* 0x0000000405047291 */ /* 0x002fe2000f8ec0ff */
[C---:B0-----:R-:W-:Y:S01]  /*00a0*/  SHF.L.U32 R46, R9.reuse, 0x6, RZ ;  /* 0x00000006092e7819 */ /* 0x041fe200000006ff */
[----:B------:R-:W-:Y:S01]  /*00b0*/  IMAD.HI.U32 R50, R9, -0x6db6db6d, RZ ;  /* 0x9249249309327827 */ /* 0x000fe200078e00ff */
[C---:B--2---:R-:W-:Y:S02]  /*00c0*/  SHF.L.U32 R47, R0.reuse, 0x5, RZ ;  /* 0x00000005002f7819 */ /* 0x044fe400000006ff */
[----:B------:R-:W-:Y:S02]  /*00d0*/  SHF.L.U32 R11, R0, 0x2, RZ ;  /* 0x00000002000b7819 */ /* 0x000fe400000006ff */
[----:B------:R-:W-:Y:S02]  /*00e0*/  LOP3.LUT R46, R46, 0xc0, RZ, 0xc0, !PT ;  /* 0x000000c02e2e7812 */ /* 0x000fe400078ec0ff */
[----:B------:R-:W-:Y:S02]  /*00f0*/  SHF.L.U32 R2, R0, 0x4, RZ ;  /* 0x0000000400027819 */ /* 0x000fe400000006ff */
[----:B------:R-:W-:-:S02]  /*0100*/  SHF.R.U32.HI R50, RZ, 0x4, R50 ;  /* 0x00000004ff327819 */ /* 0x000fc40000011632 */
[C---:B------:R-:W-:Y:S02]  /*0110*/  IADD3 R4, PT, PT, R47.reuse, 0x7000, RZ ;  /* 0x000070002f047810 */ /* 0x040fe40007ffe0ff */
[----:B------:R-:W-:Y:S02]  /*0120*/  IADD3 R12, PT, PT, R47, 0xfc00, RZ ;  /* 0x0000fc002f0c7810 */ /* 0x000fe40007ffe0ff */
[----:B------:R-:W-:Y:S02]  /*0130*/  LOP3.LUT R5, R46, 0x3c, R11, 0xf8, !PT ;  /* 0x0000003c2e057812 */ /* 0x000fe400078ef80b */
[----:B------:R-:W-:Y:S02]  /*0140*/  LOP3.LUT R8, R2, 0xf00, RZ, 0xc0, !PT ;  /* 0x00000f0002087812 */ /* 0x000fe400078ec0ff */
[C---:B------:R-:W-:Y:S02]  /*0150*/  LOP3.LUT R7, R5.reuse, 0xc000, R4, 0xf8, !PT ;  /* 0x0000c00005077812 */ /* 0x040fe400078ef804 */
[----:B------:R-:W-:Y:S01]  /*0160*/  LOP3.LUT R13, R5, 0x1c000, R12, 0xf8, !PT ;  /* 0x0001c000050d7812 */ /* 0x000fe200078ef80c */
[----:B------:R-:W-:Y:S01]  /*0170*/  IMAD R12, R50, -0x1c, R9 ;  /* 0xffffffe4320c7824 */ /* 0x000fe200078e0209 */
[----:B------:R-:W-:-:S02]  /*0180*/  IADD3 R2, PT, PT, R47, 0x3800, RZ ;  /* 0x000038002f027810 */ /* 0x000fc40007ffe0ff */
[C---:B------:R-:W-:Y:S02]  /*0190*/  IADD3 R6, PT, PT, R47.reuse, 0xa800, RZ ;  /* 0x0000a8002f067810 */ /* 0x040fe40007ffe0ff */
[C---:B------:R-:W-:Y:S02]  /*01a0*/  IADD3 R14, PT, PT, R47.reuse, 0x13400, RZ ;  /* 0x000134002f0e7810 */ /* 0x040fe40007ffe0ff */
[C---:B------:R-:W-:Y:S02]  /*01b0*/  IADD3 R16, PT, PT, R47.reuse, 0x16c00, RZ ;  /* 0x00016c002f107810 */ /* 0x040fe40007ffe0ff */
[----:B------:R-:W-:Y:S02]  /*01c0*/  IADD3 R18, PT, PT, R47, 0x1f800, RZ ;  /* 0x0001f8002f127810 */ /* 0x000fe40007ffe0ff */
[----:B------:R-:W-:Y:S02]  /*01d0*/  IADD3 R4, PT, PT, R8, 0x1800, RZ ;  /* 0x0000180008047810 */ /* 0x000fe40007ffe0ff */
[----:B------:R-:W-:-:S02]  /*01e0*/  LOP3.LUT R2, R5, 0x4000, R2, 0xf8, !PT ;  /* 0x0000400005027812 */ /* 0x000fc400078ef802 */
[C---:B------:R-:W-:Y:S02]  /*01f0*/  LOP3.LUT R10, R5.reuse, 0xc000, R6, 0xf8, !PT ;  /* 0x0000c000050a7812 */ /* 0x040fe400078ef806 */
[C---:B------:R-:W-:Y:S02]  /*0200*/  LOP3.LUT R15, R5.reuse, 0x14000, R14, 0xf8, !PT ;  /* 0x00014000050f7812 */ /* 0x040fe400078ef80e */
[C---:B------:R-:W-:Y:S02]  /*0210*/  LOP3.LUT R17, R5.reuse, 0x1c000, R16, 0xf8, !PT ;  /* 0x0001c00005117812 */ /* 0x040fe400078ef810 */
[----:B------:R-:W-:Y:S02]  /*0220*/  LOP3.LUT R18, R5, 0x3c000, R18, 0xf8, !PT ;  /* 0x0003c00005127812 */ /* 0x000fe400078ef812 */
[----:B------:R-:W-:Y:S02]  /*0230*/  LOP3.LUT R4, R7, 0x1f00, R4, 0xf8, !PT ;  /* 0x00001f0007047812 */ /* 0x000fe400078ef804 */
[----:B------:R-:W-:-:S02]  /*0240*/  IADD3 R5, PT, PT, R8, 0x1400, RZ ;  /* 0x0000140008057810 */ /* 0x000fc40007ffe0ff */
[----:B------:R-:W-:Y:S02]  /*0250*/  SHF.R.U32.HI R7, RZ, 0x3, R0 ;  /* 0x00000003ff077819 */ /* 0x000fe40000011600 */
[----:B------:R-:W-:Y:S02]  /*0260*/  SHF.R.U32.HI R6, RZ, 0x1, R12 ;  /* 0x00000001ff067819 */ /* 0x000fe4000001160c */
[----:B------:R-:W-:Y:S02]  /*0270*/  LOP3.LUT R5, R10, 0x1f00, R5, 0xf8, !PT ;  /* 0x00001f000a057812 */ /* 0x000fe400078ef805 */
[----:B------:R-:W-:Y:S02]  /*0280*/  LOP3.LUT R7, R7, 0x3, RZ, 0xc0, !PT ;  /* 0x0000000307077812 */ /* 0x000fe400078ec0ff */
[----:B------:R-:W-:Y:S02]  /*0290*/  LOP3.LUT R6, R6, 0xe, RZ, 0xc0, !PT ;  /* 0x0000000e06067812 */ /* 0x000fe400078ec0ff */
[----:B------:R-:W-:-:S02]  /*02a0*/  IADD3 R10, PT, PT, R8, 0x1e00, RZ ;  /* 0x00001e00080a7810 */ /* 0x000fc40007ffe0ff */
[----:B------:R-:W-:Y:S02]  /*02b0*/  SHF.R.U32.HI R49, RZ, 0x5, R0 ;  /* 0x00000005ff317819 */ /* 0x000fe40000011600 */
[CC--:B------:R-:W-:Y:S02]  /*02c0*/  LOP3.LUT P0, RZ, R6.reuse, R7.reuse, RZ, 0xfc, !PT ;  /* 0x0000000706ff7212 */ /* 0x0c0fe4000780fcff */
[----:B------:R-:W-:Y:S02]  /*02d0*/  IADD3 R9, PT, PT, R6, R7, RZ ;  /* 0x0000000706097210 */ /* 0x000fe40007ffe0ff */
[----:B------:R-:W-:Y:S01]  /*02e0*/  LOP3.LUT R6, R13, 0x1f00, R10, 0xf8, !PT ;  /* 0x00001f000d067812 */ /* 0x000fe200078ef80a */
[----:B------:R-:W-:Y:S01]  /*02f0*/  IMAD R13, R50, 0x7, R49 ;  /* 0x00000007320d7824 */ /* 0x000fe200078e0231 */
[----:B------:R-:W-:Y:S02]  /*0300*/  SHF.L.U32 R48, R12, 0x7, RZ ;  /* 0x000000070c307819 */ /* 0x000fe400000006ff */
[----:B------:R-:W-:Y:S01]  /*0310*/  LOP3.LUT R45, R11, 0x1c, RZ, 0xc0, !PT ;  /* 0x0000001c0b2d7812 */ /* 0x000fe200078ec0ff */
[----:B------:R-:W-:Y:S01]  /*0320*/  IMAD R13, R13, 0xe00, RZ ;  /* 0x00000e000d0d7824 */ /* 0x000fe200078e02ff */
[----:B------:R-:W-:-:S02]  /*0330*/  IADD3 R3, PT, PT, R8, 0x1c00, RZ ;  /* 0x00001c0008037810 */ /* 0x000fc40007ffe0ff */
[----:B------:R-:W-:Y:S02]  /*0340*/  IADD3 R14, PT, PT, R8, 0x1a00, RZ ;  /* 0x00001a00080e7810 */ /* 0x000fe40007ffe0ff */
[----:B------:R-:W-:Y:S02]  /*0350*/  LOP3.LUT R47, R47, 0x300, RZ, 0xc0, !PT ;  /* 0x000003002f2f7812 */ /* 0x000fe400078ec0ff */
[----:B------:R-:W-:Y:S02]  /*0360*/  LOP3.LUT R48, R48, 0xe00, RZ, 0xc0, !PT ;  /* 0x00000e0030307812 */ /* 0x000fe400078ec0ff */
[----:B------:R-:W-:Y:S02]  /*0370*/  IADD3 R12, PT, PT, R45, R13, R46 ;  /* 0x0000000d2d0c7210 */ /* 0x000fe40007ffe02e */
[----:B------:R-:W-:Y:S02]  /*0380*/  LOP3.LUT R3, R3, 0x1f00, RZ, 0xc0, !PT ;  /* 0x00001f0003037812 */ /* 0x000fe400078ec0ff */
[----:B------:R-:W-:-:S02]  /*0390*/  LOP3.LUT R7, R15, 0x1f00, R14, 0xf8, !PT ;  /* 0x00001f000f077812 */ /* 0x000fc400078ef80e */
[----:B------:R-:W-:Y:S02]  /*03a0*/  IADD3 R8, PT, PT, R8, 0x1600, RZ ;  /* 0x0000160008087810 */ /* 0x000fe40007ffe0ff */
[----:B------:R-:W-:Y:S02]  /*03b0*/  SHF.L.U32 R14, R0, 0x1, RZ ;  /* 0x00000001000e7819 */ /* 0x000fe400000006ff */
[----:B------:R-:W-:Y:S02]  /*03c0*/  IADD3 R12, P1, P2, R47, R12, R48 ;  /* 0x0000000c2f0c7210 */ /* 0x000fe40007a3e030 */
[----:B------:R-:W-:Y:S02]  /*03d0*/  LOP3.LUT R44, R13, R46, RZ, 0xfc, !PT ;  /* 0x0000002e0d2c7212 */ /* 0x000fe400078efcff */
[----:B------:R-:W-:Y:S02]  /*03e0*/  LOP3.LUT R2, R2, R3, RZ, 0xfc, !PT ;  /* 0x0000000302027212 */ /* 0x000fe400078efcff */
[----:B------:R-:W-:-:S02]  /*03f0*/  ISETP.LT.U32.AND P0, PT, R9, 0xf, P0 ;  /* 0x0000000f0900780c */ /* 0x000fc40000701070 */
[----:B------:R-:W-:Y:S02]  /*0400*/  LOP3.LUT R3, R18, R3, RZ, 0xfc, !PT ;  /* 0x0000000312037212 */ /* 0x000fe400078efcff */
[----:B------:R-:W-:Y:S02]  /*0410*/  LOP3.LUT R8, R17, 0x1f00, R8, 0xf8, !PT ;  /* 0x00001f0011087812 */ /* 0x000fe400078ef808 */
[----:B------:R-:W-:Y:S02]  /*0420*/  PRMT R9, RZ, 0x5410, RZ ;  /* 0x00005410ff097816 */ /* 0x000fe400000000ff */
[----:B------:R-:W-:Y:S02]  /*0430*/  PRMT R10, RZ, 0x5410, RZ ;  /* 0x00005410ff0a7816 */ /* 0x000fe400000000ff */
[----:B------:R-:W-:Y:S02]  /*0440*/  LOP3.LUT R11, R11, 0x380, RZ, 0xc0, !PT ;  /* 0x000003800b0b7812 */ /* 0x000fe400078ec0ff */
[----:B------:R-:W-:-:S02]  /*0450*/  LOP3.LUT R13, R14, 0x3e, RZ, 0xc0, !PT ;  /* 0x0000003e0e0d7812 */ /* 0x000fc400078ec0ff */
[----:B------:R-:W-:Y:S02]  /*0460*/  LEA R50, R50, -R50, 0x3 ;  /* 0x8000003232327211 */ /* 0x000fe400078e18ff */
[----:B------:R-:W-:Y:S02]  /*0470*/  LEA R42, R0, UR4, 0x3 ;  /* 0x00000004002a7c11 */ /* 0x000fe4000f8e18ff */
[----:B------:R-:W-:Y:S02]  /*0480*/  IADD3 R44, PT, PT, R44, -0xf00, RZ ;  /* 0xfffff1002c2c7810 */ /* 0x000fe40007ffe0ff */
[----:B---3--:R-:W-:-:S07]  /*0490*/  IADD3.X R43, PT, PT, RZ, RZ, RZ, P1, P2 ;  /* 0x000000ffff2b7210 */ /* 0x008fce0000fe44ff */
.L_x_5:
[----:B------:R-:W-:Y:S01]  /*04a0*/  BAR.SYNC.DEFER_BLOCKING 0x0 ;  /* 0x0000000000007b1d */ /* 0x000fe20000010000 */
[----:B------:R-:W-:-:S04]  /*04b0*/  LOP3.LUT P1, RZ, R50, R49, RZ, 0xfc, !PT ;  /* 0x0000003132ff7212 */ /* 0x000fc8000782fcff */
[----:B------:R-:W-:-:S13]  /*04c0*/  PLOP3.LUT P1, PT, P1, P0, PT, 0x2f, 0xf2 ;  /* 0x0000000000f2781c */ /* 0x000fda0000f20577 */
[----:B------:R-:W0:Y:S01]  /*04d0*/  @!P1 LDC.64 R14, c[0x0][0x388] ;  /* 0x0000e200ff0e9b82 */ /* 0x000e220000000a00 */
[----:B------:R-:W-:-:S04]  /*04e0*/  @!P1 IADD3 R16, PT, PT, R48, R44, R45 ;  /* 0x0000002c30109210 */ /* 0x000fc80007ffe02d */
[----:B------:R-:W-:-:S04]  /*04f0*/  @!P1 IADD3 R16, PT, PT, R47, R16, RZ ;  /* 0x000000102f109210 */ /* 0x000fc80007ffe0ff */
[----:B------:R-:W-:-:S05]  /*0500*/  @!P1 LEA R17, R29, R16, 0x5 ;  /* 0x000000101d119211 */ /* 0x000fca00078e28ff */
[----:B0-----:R-:W-:-:S06]  /*0510*/  @!P1 IMAD.WIDE R14, R17, 0x2, R14 ;  /* 0x00000002110e9825 */ /* 0x001fcc00078e020e */
[----:B------:R-:W2:Y:S01]  /*0520*/  @!P1 LDG.E.64.CONSTANT R14, desc[UR6][R14.64] ;  /* 0x000000060e0e9981 */ /* 0x000ea2000c1e9b00 */
[----:B------:R-:W0:Y:S01]  /*0530*/  S2UR UR11, SR_CgaCtaId ;  /* 0x00000000000b79c3 */ /* 0x000e220000008800 */
[----:B------:R-:W-:Y:S01]  /*0540*/  PRMT R16, RZ, 0x5410, RZ ;  /* 0x00005410ff107816 */ /* 0x000fe200000000ff */
[----:B------:R-:W-:Y:S01]  /*0550*/  UMOV UR10, 0x400 ;  /* 0x00000400000a7882 */ /* 0x000fe20000000000 */
[----:B------:R-:W-:Y:S01]  /*0560*/  PRMT R17, RZ, 0x5410, RZ ;  /* 0x00005410ff117816 */ /* 0x000fe200000000ff */
[----:B------:R-:W-:Y:S01]  /*0570*/  UPLOP3.LUT UP1, UPT, UPT, UPT, UP0, 0x80, 0x8 ;  /* 0x000000000008789c */ /* 0x000fe20003f2f000 */
[----:B------:R-:W-:Y:S01]  /*0580*/  BSSY.RECONVERGENT B0, `(.L_x_0) ;  /* 0x000001a000007945 */ /* 0x000fe20003800200 */
[----:B0-----:R-:W-:-:S06]  /*0590*/  ULEA UR5, UR11, UR10, 0x18 ;  /* 0x0000000a0b057291 */ /* 0x001fcc000f8ec0ff */
[----:B------:R-:W-:Y:S02]  /*05a0*/  LEA R18, R0, UR5, 0x3 ;  /* 0x0000000500127c11 */ /* 0x000fe4000f8e18ff */
[----:B--2---:R-:W-:Y:S02]  /*05b0*/  @!P1 PRMT R16, R14, 0x7610, R16 ;  /* 0x000076100e109816 */ /* 0x004fe40000000010 */
[----:B------:R-:W-:Y:S02]  /*05c0*/  @!P1 PRMT R17, R15, 0x7610, R17 ;  /* 0x000076100f119816 */ /* 0x000fe40000000011 */
[----:B------:R-:W-:Y:S02]  /*05d0*/  @!P1 PRMT R16, R16, 0x7610, R14 ;  /* 0x0000761010109816 */ /* 0x000fe4000000000e */
[----:B------:R-:W-:Y:S02]  /*05e0*/  @!P1 PRMT R17, R17, 0x7610, R15 ;  /* 0x0000761011119816 */ /* 0x000fe4000000000f */
[----:B------:R-:W-:-:S02]  /*05f0*/  MOV R14, R16 ;  /* 0x00000010000e7202 */ /* 0x000fc40000000f00 */
[----:B------:R-:W-:Y:S02]  /*0600*/  MOV R15, R17 ;  /* 0x00000011000f7202 */ /* 0x000fe40000000f00 */
[----:B------:R-:W-:-:S03]  /*0610*/  ISETP.GT.U32.AND P1, PT, R0, 0x3f, PT ;  /* 0x0000003f0000780c */ /* 0x000fc60003f24070 */
[----:B------:R0:W-:Y:S10]  /*0620*/  STS.64 [R18], R14 ;  /* 0x0000000e12007388 */ /* 0x0001f40000000a00 */
[----:B------:R-:W-:Y:S05]  /*0630*/  @P1 BRA `(.L_x_1) ;  /* 0x0000000000381947 */ /* 0x000fea0003800000 */
[----:B0-----:R-:W-:Y:S01]  /*0640*/  IADD3 R14, PT, PT, R50, R49, RZ ;  /* 0x00000031320e7210 */ /* 0x001fe20007ffe0ff */
[----:B------:R-:W-:Y:S01]  /*0650*/  BSSY.RECONVERGENT B1, `(.L_x_2) ;  /* 0x000000b000017945 */ /* 0x000fe20003800200 */
[----:B------:R-:W-:Y:S02]  /*0660*/  PRMT R15, RZ, 0x5410, RZ ;  /* 0x00005410ff0f7816 */ /* 0x000fe400000000ff */
[----:B------:R-:W-:Y:S02]  /*0670*/  ISETP.GT.U32.OR P1, PT, R14, 0x7, !P0 ;  /* 0x000000070e00780c */ /* 0x000fe40004724470 */
[----:B------:R-:W-:-:S11]  /*0680*/  PRMT R14, RZ, 0x5410, RZ ;  /* 0x00005410ff0e7816 */ /* 0x000fd600000000ff */
[----:B------:R-:W-:Y:S05]  /*0690*/  @P1 BRA `(.L_x_3) ;  /* 0x0000000000181947 */ /* 0x000fea0003800000 */
[----:B------:R-:W0:Y:S01]  /*06a0*/  LDCU.64 UR8, c[0x0][0x388] ;  /* 0x00007100ff0877ac */ /* 0x000e220008000a00 */
[----:B------:R-:W-:-:S04]  /*06b0*/  LEA R15, P1, R29, R12, 0x5 ;  /* 0x0000000c1d0f7211 */ /* 0x000fc800078228ff */
[----:B------:R-:W-:Y:S02]  /*06c0*/  IADD3.X R16, PT, PT, RZ, R43, RZ, P1, !PT ;  /* 0x0000002bff107210 */ /* 0x000fe40000ffe4ff */
[----:B0-----:R-:W-:-:S04]  /*06d0*/  LEA R14, P1, R15, UR8, 0x1 ;  /* 0x000000080f0e7c11 */ /* 0x001fc8000f8208ff */
[----:B------:R-:W-:-:S06]  /*06e0*/  LEA.HI.X R15, R15, UR9, R16, 0x1, P1 ;  /* 0x000000090f0f7c11 */ /* 0x000fcc00088f0c10 */
[----:B------:R-:W5:Y:S03]  /*06f0*/  LDG.E.64.CONSTANT R14, desc[UR6][R14.64+0xa600] ;  /* 0x00a600060e0e7981 */ /* 0x000f66000c1e9b00 */
.L_x_3:
[----:B------:R-:W-:Y:S05]  /*0700*/  BSYNC.RECONVERGENT B1 ;  /* 0x0000000000017941 */ /* 0x000fea0003800200 */
.L_x_2:
[----:B-----5:R1:W-:Y:S02]  /*0710*/  STS.64 [R18+0x700], R14 ;  /* 0x0007000e12007388 */ /* 0x0203e40000000a00 */
.L_x_1:
[----:B------:R-:W-:Y:S05]  /*0720*/  BSYNC.RECONVERGENT B0 ;  /* 0x0000000000007941 */ /* 0x000fea0003800200 */
.L_x_0:
[----:B------:R-:W2:Y:S01]  /*0730*/  LDC.64 R52, c[0x0][0x390] ;  /* 0x0000e400ff347b82 */ /* 0x000ea20000000a00 */
[C---:B------:R-:W-:Y:S02]  /*0740*/  LEA R17, R29.reuse, R8, 0xd ;  /* 0x000000081d117211 */ /* 0x040fe400078e68ff */
[C---:B01----:R-:W-:Y:S02]  /*0750*/  LEA R15, R29.reuse, R3, 0xd ;  /* 0x000000031d0f7211 */ /* 0x043fe400078e68ff */
[C---:B------:R-:W-:Y:S02]  /*0760*/  LEA R27, R29.reuse, R2, 0xd ;  /* 0x000000021d1b7211 */ /* 0x040fe400078e68ff */
[C---:B------:R-:W-:Y:S02]  /*0770*/  LEA R25, R29.reuse, R4, 0xd ;  /* 0x000000041d197211 */ /* 0x040fe400078e68ff */
[C---:B------:R-:W-:Y:S02]  /*0780*/  LEA R23, R29.reuse, R5, 0xd ;  /* 0x000000051d177211 */ /* 0x040fe400078e68ff */
[----:B------:R-:W-:-:S02]  /*0790*/  LEA R21, R29, R6, 0xd ;  /* 0x000000061d157211 */ /* 0x000fc400078e68ff */
[----:B------:R-:W-:Y:S01]  /*07a0*/  LEA R19, R29, R7, 0xd ;  /* 0x000000071d137211 */ /* 0x000fe200078e68ff */
[----:B--2---:R-:W-:-:S04]  /*07b0*/  IMAD.WIDE.U32 R16, R17, 0x2, R52 ;  /* 0x0000000211107825 */ /* 0x004fc800078e0034 */
[--C-:B------:R-:W-:Y:S02]  /*07c0*/  IMAD.WIDE.U32 R14, R15, 0x2, R52.reuse ;  /* 0x000000020f0e7825 */ /* 0x100fe400078e0034 */
[----:B------:R-:W2:Y:S02]  /*07d0*/  LDG.E.64.CONSTANT R16, desc[UR6][R16.64] ;  /* 0x0000000610107981 */ /* 0x000ea4000c1e9b00 */
[--C-:B------:R-:W-:Y:S02]  /*07e0*/  IMAD.WIDE.U32 R26, R27, 0x2, R52.reuse ;  /* 0x000000021b1a7825 */ /* 0x100fe400078e0034 */
[----:B------:R-:W3:Y:S02]  /*07f0*/  LDG.E.64.CONSTANT R14, desc[UR6][R14.64] ;  /* 0x000000060e0e7981 */ /* 0x000ee4000c1e9b00 */
[--C-:B------:R-:W-:Y:S02]  /*0800*/  IMAD.WIDE.U32 R24, R25, 0x2, R52.reuse ;  /* 0x0000000219187825 */ /* 0x100fe400078e0034 */
[----:B------:R-:W4:Y:S02]  /*0810*/  LDG.E.64.CONSTANT R26, desc[UR6][R26.64] ;  /* 0x000000061a1a7981 */ /* 0x000f24000c1e9b00 */
[----:B------:R-:W-:-:S02]  /*0820*/  IMAD.WIDE.U32 R22, R23, 0x2, R52 ;  /* 0x0000000217167825 */ /* 0x000fc400078e0034 */
[----:B------:R-:W5:Y:S02]  /*0830*/  LDG.E.64.CONSTANT R24, desc[UR6][R24.64] ;  /* 0x0000000618187981 */ /* 0x000f64000c1e9b00 */
[--C-:B------:R-:W-:Y:S02]  /*0840*/  IMAD.WIDE.U32 R20, R21, 0x2, R52.reuse ;  /* 0x0000000215147825 */ /* 0x100fe400078e0034 */
[----:B------:R-:W5:Y:S02]  /*0850*/  LDG.E.64.CONSTANT R22, desc[UR6][R22.64] ;  /* 0x0000000616167981 */ /* 0x000f64000c1e9b00 */
[----:B------:R-:W-:Y:S02]  /*0860*/  IMAD.WIDE.U32 R18, R19, 0x2, R52 ;  /* 0x0000000213127825 */ /* 0x000fe400078e0034 */
[----:B------:R-:W5:Y:S04]  /*0870*/  LDG.E.64.CONSTANT R20, desc[UR6][R20.64] ;  /* 0x0000000614147981 */ /* 0x000f68000c1e9b00 */
[----:B------:R-:W5:Y:S01]  /*0880*/  LDG.E.64.CONSTANT R18, desc[UR6][R18.64] ;  /* 0x0000000612127981 */ /* 0x000f62000c1e9b00 */
[----:B------:R-:W-:-:S02]  /*0890*/  SHF.L.U32 R31, R0, 0x4, RZ ;  /* 0x00000004001f7819 */ /* 0x000fc400000006ff */
[----:B------:R-:W-:Y:S02]  /*08a0*/  SHF.L.U32 R30, R0, 0x2, RZ ;  /* 0x00000002001e7819 */ /* 0x000fe400000006ff */
[----:B------:R-:W-:Y:S02]  /*08b0*/  LOP3.LUT R28, R46, 0xf00, R31, 0xf8, !PT ;  /* 0x00000f002e1c7812 */ /* 0x000fe400078ef81f */
[----:B------:R-:W-:Y:S02]  /*08c0*/  LOP3.LUT R31, R30, 0x3c, RZ, 0xc0, !PT ;  /* 0x0000003c1e1f7812 */ /* 0x000fe400078ec0ff */
[----:B------:R-:W-:Y:S02]  /*08d0*/  ISETP.GT.U32.AND P1, PT, R0, 0x7f, PT ;  /* 0x0000007f0000780c */ /* 0x000fe40003f24070 */
[----:B------:R-:W-:-:S04]  /*08e0*/  IADD3 R28, PT, PT, R31, R28, RZ ;  /* 0x0000001c1f1c7210 */ /* 0x000fc80007ffe0ff */
[----:B------:R-:W-:-:S05]  /*08f0*/  LEA R29, R29, R28, 0xd ;  /* 0x0000001c1d1d7211 */ /* 0x000fca00078e68ff */
[----:B------:R-:W-:-:S05]  /*0900*/  IMAD.WIDE.U32 R52, R29, 0x2, R52 ;  /* 0x000000021d347825 */ /* 0x000fca00078e0034 */
[----:B------:R-:W5:Y:S04]  /*0910*/  LDG.E.64.CONSTANT R40, desc[UR6][R52.64] ;  /* 0x0000000634287981 */ /* 0x000f68000c1e9b00 */
[----:B------:R-:W5:Y:S04]  /*0920*/  LDG.E.64.CONSTANT R38, desc[UR6][R52.64+0x1c00] ;  /* 0x001c000634267981 */ /* 0x000f68000c1e9b00 */
[----:B------:R-:W5:Y:S04]  /*0930*/  LDG.E.64.CONSTANT R36, desc[UR6][R52.64+0x9400] ;  /* 0x0094000634247981 */ /* 0x000f68000c1e9b00 */
[----:B------:R-:W5:Y:S04]  /*0940*/  LDG.E.64.CONSTANT R34, desc[UR6][R52.64+0x10c00] ;  /* 0x010c000634227981 */ /* 0x000f68000c1e9b00 */
[----:B------:R-:W5:Y:S04]  /*0950*/  LDG.E.64.CONSTANT R32, desc[UR6][R52.64+0x18400] ;  /* 0x0184000634207981 */ /* 0x000f68000c1e9b00 */
[----:B------:R-:W5:Y:S04]  /*0960*/  LDG.E.64.CONSTANT R30, desc[UR6][R52.64+0x1a000] ;  /* 0x01a00006341e7981 */ /* 0x000f68000c1e9b00 */
[----:B------:R-:W5:Y:S04]  /*0970*/  LDG.E.64.CONSTANT R28, desc[UR6][R52.64+0x21800] ;  /* 0x02180006341c7981 */ /* 0x000f68000c1e9b00 */
[----:B--2---:R0:W-:Y:S04]  /*0980*/  STS.64 [R42+0x5b00], R16 ;  /* 0x005b00102a007388 */ /* 0x0041e80000000a00 */
[----:B---3--:R1:W-:Y:S04]  /*0990*/  STS.64 [R42+0x7e00], R14 ;  /* 0x007e000e2a007388 */ /* 0x0083e80000000a00 */
[----:B0-----:R-:W2:Y:S04]  /*09a0*/  LDG.E.64.CONSTANT R16, desc[UR6][R52.64+0x41400] ;  /* 0x0414000634107981 */ /* 0x001ea8000c1e9b00 */
[----:B-1----:R-:W3:Y:S04]  /*09b0*/  @!P1 LDG.E.64.CONSTANT R14, desc[UR6][R52.64+0x43000] ;  /* 0x04300006340e9981 */ /* 0x002ee8000c1e9b00 */
[----:B----4-:R0:W-:Y:S04]  /*09c0*/  STS.64 [R42+0xe00], R26 ;  /* 0x000e001a2a007388 */ /* 0x0101e80000000a00 */
[----:B-----5:R1:W-:Y:S04]  /*09d0*/  STS.64 [R42+0x1c00], R24 ;  /* 0x001c00182a007388 */ /* 0x0203e80000000a00 */
[----:B------:R4:W-:Y:S04]  /*09e0*/  STS.64 [R42+0x2a00], R22 ;  /* 0x002a00162a007388 */ /* 0x0009e80000000a00 */
[----:B------:R5:W-:Y:S04]  /*09f0*/  STS.64 [R42+0x3f00], R20 ;  /* 0x003f00142a007388 */ /* 0x000be80000000a00 */
[----:B------:R5:W-:Y:S04]  /*0a00*/  STS.64 [R42+0x4d00], R18 ;  /* 0x004d00122a007388 */ /* 0x000be80000000a00 */
[----:B0-----:R-:W3:Y:S04]  /*0a10*/  LDG.E.64.CONSTANT R26, desc[UR6][R52.64+0x29000] ;  /* 0x02900006341a7981 */ /* 0x001ee8000c1e9b00 */
[----:B-1----:R-:W3:Y:S04]  /*0a20*/  LDG.E.64.CONSTANT R24, desc[UR6][R52.64+0x30800] ;  /* 0x0308000634187981 */ /* 0x002ee8000c1e9b00 */
[----:B----4-:R-:W4:Y:S04]  /*0a30*/  LDG.E.64.CONSTANT R22, desc[UR6][R52.64+0x32400] ;  /* 0x0324000634167981 */ /* 0x010f28000c1e9b00 */
[----:B-----5:R-:W5:Y:S04]  /*0a40*/  LDG.E.64.CONSTANT R20, desc[UR6][R52.64+0x38000] ;  /* 0x0380000634147981 */ /* 0x020f68000c1e9b00 */
[----:B------:R-:W5:Y:S04]  /*0a50*/  LDG.E.64.CONSTANT R18, desc[UR6][R52.64+0x39c00] ;  /* 0x039c000634127981 */ /* 0x000f68000c1e9b00 */
[----:B------:R-:W-:Y:S04]  /*0a60*/  STS.64 [R42], R40 ;  /* 0x000000282a007388 */ /* 0x000fe80000000a00 */
[----:B------:R-:W-:Y:S04]  /*0a70*/  STS.64 [R42+0x700], R38 ;  /* 0x000700262a007388 */ /* 0x000fe80000000a00 */
[----:B------:R-:W-:Y:S04]  /*0a80*/  STS.64 [R42+0x1500], R36 ;  /* 0x001500242a007388 */ /* 0x000fe80000000a00 */
[----:B------:R-:W-:Y:S04]  /*0a90*/  STS.64 [R42+0x2300], R34 ;  /* 0x002300222a007388 */ /* 0x000fe80000000a00 */
[----:B------:R-:W-:Y:S04]  /*0aa0*/  STS.64 [R42+0x3100], R32 ;  /* 0x003100202a007388 */ /* 0x000fe80000000a00 */
[----:B------:R-:W-:Y:S04]  /*0ab0*/  STS.64 [R42+0x3800], R30 ;  /* 0x0038001e2a007388 */ /* 0x000fe80000000a00 */
[----:B------:R-:W-:Y:S01]  /*0ac0*/  STS.64 [R42+0x4600], R28 ;  /* 0x0046001c2a007388 */ /* 0x000fe20000000a00 */
[----:B------:R-:W-:-:S03]  /*0ad0*/  UPLOP3.LUT UP0, UPT, UPT, UPT, UPT, 0x80, 0x8 ;  /* 0x000000000008789c */ /* 0x000fc60003f0f070 */
[----:B--2---:R3:W-:Y:S02]  /*0ae0*/  STS.64 [R42+0x8500], R16 ;  /* 0x008500102a007388 */ /* 0x0047e40000000a00 */
[----:B---3--:R-:W-:Y:S02]  /*0af0*/  @!P1 MOV R16, R14 ;  /* 0x0000000e00109202 */ /* 0x008fe40000000f00 */
[----:B------:R-:W-:-:S05]  /*0b00*/  @!P1 MOV R17, R15 ;  /* 0x0000000f00119202 */ /* 0x000fca0000000f00 */
[----:B------:R0:W-:Y:S04]  /*0b10*/  @!P1 STS.64 [R42+0x8c00], R16 ;  /* 0x008c00102a009388 */ /* 0x0001e80000000a00 */
[----:B------:R0:W-:Y:S04]  /*0b20*/  STS.64 [R42+0x5400], R26 ;  /* 0x0054001a2a007388 */ /* 0x0001e80000000a00 */
[----:B------:R0:W-:Y:S04]  /*0b30*/  STS.64 [R42+0x6200], R24 ;  /* 0x006200182a007388 */ /* 0x0001e80000000a00 */
[----:B----4-:R0:W-:Y:S04]  /*0b40*/  STS.64 [R42+0x6900], R22 ;  /* 0x006900162a007388 */ /* 0x0101e80000000a00 */
[----:B-----5:R0:W-:Y:S04]  /*0b50*/  STS.64 [R42+0x7000], R20 ;  /* 0x007000142a007388 */ /* 0x0201e80000000a00 */
[----:B------:R0:W-:Y:S01]  /*0b60*/  STS.64 [R42+0x7700], R18 ;  /* 0x007700122a007388 */ /* 0x0001e20000000a00 */
[----:B------:R-:W-:Y:S01]  /*0b70*/  HFMA2 R14, -RZ, RZ, 0, 0 ;  /* 0x00000000ff0e7431 */ /* 0x000fe200000001ff */
[----:B------:R-:W-:Y:S06]  /*0b80*/  BAR.SYNC.DEFER_BLOCKING 0x0 ;  /* 0x0000000000007b1d */ /* 0x000fec0000010000 */
.L_x_4:
[----:B------:R-:W-:Y:S01]  /*0b90*/  UIADD3 UR4, UPT, UPT, UR10, 0x900, URZ ;  /* 0x000009000a047890 */ /* 0x000fe2000fffe0ff */
[C---:B------:R-:W-:Y:S01]  /*0ba0*/  LEA R31, R14.reuse, R11, 0x4 ;  /* 0x0000000b0e1f7211 */ /* 0x040fe200078e20ff */
[----:B------:R-:W-:Y:S01]  /*0bb0*/  UPLOP3.LUT UP2, UPT, UPT, UPT, UP0, 0x80, 0x8 ;  /* 0x000000000008789c */ /* 0x000fe20003f4f000 */
[----:B------:R-:W-:Y:S01]  /*0bc0*/  LEA R30, R14, R13, 0xa ;  /* 0x0000000d0e1e7211 */ /* 0x000fe200078e50ff */
[----:B------:R-:W-:Y:S01]  /*0bd0*/  ULEA UR4, UR11, UR4, 0x18 ;  /* 0x000000040b047291 */ /* 0x000fe2000f8ec0ff */
[----:B------:R-:W-:Y:S01]  /*0be0*/  LEA R31, R31, UR5, 0x1 ;  /* 0x000000051f1f7c11 */ /* 0x000fe2000f8e08ff */
[----:B------:R-:W-:Y:S01]  /*0bf0*/  UPLOP3.LUT UP0, UPT, UPT, UPT, UPT, 0x40, 0x4 ;  /* 0x000000000004789c */ /* 0x000fe20003f0e870 */
[----:B------:R-:W-:-:S03]  /*0c00*/  MOV R38, R9 ;  /* 0x0000000900267202 */ /* 0x000fc60000000f00 */
[----:B------:R-:W-:Y:S01]  /*0c10*/  LEA R30, R30, UR4, 0x1 ;  /* 0x000000041e1e7c11 */ /* 0x000fe2000f8e08ff */
[----:B0-----:R-:W-:Y:S04]  /*0c20*/  LDS.64 R24, [R31] ;  /* 0x000000001f187984 */ /* 0x001fe80000000a00 */
[----:B------:R-:W0:Y:S04]  /*0c30*/  LDS R33, [R30] ;  /* 0x000000001e217984 */ /* 0x000e280000000800 */
[----:B------:R-:W1:Y:S04]  /*0c40*/  LDS.64 R14, [R31+0x40] ;  /* 0x000040001f0e7984 */ /* 0x000e680000000a00 */
[----:B------:R-:W2:Y:S04]  /*0c50*/  LDS R37, [R30+0x80] ;  /* 0x000080001e257984 */ /* 0x000ea80000000800 */
[----:B------:R-:W3:Y:S04]  /*0c60*/  LDS R27, [R30+0x100] ;  /* 0x000100001e1b7984 */ /* 0x000ee80000000800 */
[----:B------:R-:W4:Y:S04]  /*0c70*/  LDS R26, [R30+0x180] ;  /* 0x000180001e1a7984 */ /* 0x000f280000000800 */
[----:B------:R-:W-:Y:S04]  /*0c80*/  LDS.64 R22, [R31+0x8] ;  /* 0x000008001f167984 */ /* 0x000fe80000000a00 */
[----:B------:R-:W5:Y:S04]  /*0c90*/  LDS R28, [R30+0x200] ;  /* 0x000200001e1c7984 */ /* 0x000f680000000800 */
[----:B------:R-:W5:Y:S04]  /*0ca0*/  LDS.64 R20, [R31+0x48] ;  /* 0x000048001f147984 */ /* 0x000f680000000a00 */
[----:B------:R-:W5:Y:S04]  /*0cb0*/  LDS R34, [R30+0x280] ;  /* 0x000280001e227984 */ /* 0x000f680000000800 */
[----:B------:R-:W5:Y:S04]  /*0cc0*/  LDS R36, [R30+0x300] ;  /* 0x000300001e247984 */ /* 0x000f680000000800 */
[----:B------:R-:W5:Y:S01]  /*0cd0*/  LDS R35, [R30+0x380] ;  /* 0x000380001e237984 */ /* 0x000f620000000800 */
[----:B0-----:R-:W-:-:S03]  /*0ce0*/  HFMA2 R9, R24.H0_H0, R33, R10 ;  /* 0x0000002118097231 */ /* 0x001fc6000000080a */
[----:B------:R-:W-:Y:S01]  /*0cf0*/  LDS.64 R16, [R31+0x10] ;  /* 0x000010001f107984 */ /* 0x000fe20000000a00 */
[----:B-1----:R-:W-:-:S03]  /*0d00*/  HFMA2 R10, R14.H0_H0, R33, R38 ;  /* 0x000000210e0a7231 */ /* 0x002fc60000000826 */
[----:B------:R-:W0:Y:S01]  /*0d10*/  LDS R29, [R30+0x400] ;  /* 0x000400001e1d7984 */ /* 0x000e220000000800 */
[-C--:B--2---:R-:W-:Y:S02]  /*0d20*/  HFMA2 R9, R24.H1_H1, R37.reuse, R9 ;  /* 0x0000002518097231 */ /* 0x084fe40000000c09 */
[----:B------:R-:W-:Y:S01]  /*0d30*/  HFMA2 R10, R14.H1_H1, R37, R10 ;  /* 0x000000250e0a7231 */ /* 0x000fe20000000c0a */
[----:B------:R-:W1:Y:S01]  /*0d40*/  LDS.64 R18, [R31+0x50] ;  /* 0x000050001f127984 */ /* 0x000e620000000a00 */
[-C--:B---3--:R-:W-:Y:S02]  /*0d50*/  HFMA2 R9, R25.H0_H0, R27.reuse, R9 ;  /* 0x0000001b19097231 */ /* 0x088fe40000000809 */
[----:B------:R-:W-:Y:S01]  /*0d60*/  HFMA2 R10, R15.H0_H0, R27, R10 ;  /* 0x0000001b0f0a7231 */ /* 0x000fe2000000080a */
[----:B------:R-:W2:Y:S01]  /*0d70*/  LDS R32, [R30+0x480] ;  /* 0x000480001e207984 */ /* 0x000ea20000000800 */
[-C--:B----4-:R-:W-:Y:S02]  /*0d80*/  HFMA2 R9, R25.H1_H1, R26.reuse, R9 ;  /* 0x0000001a19097231 */ /* 0x090fe40000000c09 */
[----:B------:R-:W-:Y:S01]  /*0d90*/  HFMA2 R37, R15.H1_H1, R26, R10 ;  /* 0x0000001a0f257231 */ /* 0x000fe20000000c0a */
[----:B------:R-:W3:Y:S04]  /*0da0*/  LDS R33, [R30+0x500] ;  /* 0x000500001e217984 */ /* 0x000ee80000000800 */
[----:B------:R-:W4:Y:S01]  /*0db0*/  LDS R38, [R30+0x580] ;  /* 0x000580001e267984 */ /* 0x000f220000000800 */
[----:B-----5:R-:W-:-:S03]  /*0dc0*/  HFMA2 R9, R22.H0_H0, R28, R9 ;  /* 0x0000001c16097231 */ /* 0x020fc60000000809 */
[----:B------:R-:W-:Y:S01]  /*0dd0*/  LDS.64 R26, [R31+0x18] ;  /* 0x000018001f1a7984 */ /* 0x000fe20000000a00 */
[----:B------:R-:W-:-:S03]  /*0de0*/  HFMA2 R37, R20.H0_H0, R28, R37 ;  /* 0x0000001c14257231 */ /* 0x000fc60000000825 */
[----:B------:R-:W5:Y:S01]  /*0df0*/  LDS R10, [R30+0x600] ;  /* 0x000600001e0a7984 */ /* 0x000f620000000800 */
[-C--:B------:R-:W-:Y:S02]  /*0e00*/  HFMA2 R9, R22.H1_H1, R34.reuse, R9 ;  /* 0x0000002216097231 */ /* 0x080fe40000000c09 */
[----:B------:R-:W-:Y:S01]  /*0e10*/  HFMA2 R37, R20.H1_H1, R34, R37 ;  /* 0x0000002214257231 */ /* 0x000fe20000000c25 */
[----:B------:R-:W5:Y:S01]  /*0e20*/  LDS.64 R24, [R31+0x58] ;  /* 0x000058001f187984 */ /* 0x000f620000000a00 */
[-C--:B------:R-:W-:Y:S02]  /*0e30*/  HFMA2 R9, R23.H0_H0, R36.reuse, R9 ;  /* 0x0000002417097231 */ /* 0x080fe40000000809 */
[----:B------:R-:W-:Y:S01]  /*0e40*/  HFMA2 R36, R21.H0_H0, R36, R37 ;  /* 0x0000002415247231 */ /* 0x000fe20000000825 */
[----:B------:R-:W5:Y:S01]  /*0e50*/  LDS R28, [R30+0x680] ;  /* 0x000680001e1c7984 */ /* 0x000f620000000800 */
[-C--:B------:R-:W-:Y:S02]  /*0e60*/  HFMA2 R9, R23.H1_H1, R35.reuse, R9 ;  /* 0x0000002317097231 */ /* 0x080fe40000000c09 */
[----:B------:R-:W-:Y:S01]  /*0e70*/  HFMA2 R36, R21.H1_H1, R35, R36 ;  /* 0x0000002315247231 */ /* 0x000fe20000000c24 */
[----:B------:R-:W5:Y:S04]  /*0e80*/  LDS R34, [R30+0x700] ;  /* 0x000700001e227984 */ /* 0x000f680000000800 */
[----:B------:R-:W5:Y:S01]  /*0e90*/  LDS R37, [R30+0x780] ;  /* 0x000780001e257984 */ /* 0x000f620000000800 */
[----:B0-----:R-:W-:-:S03]  /*0ea0*/  HFMA2 R39, R16.H0_H0, R29, R9 ;  /* 0x0000001d10277231 */ /* 0x001fc60000000809 */
[----:B------:R-:W0:Y:S01]  /*0eb0*/  LDS R35, [R30+0x1000] ;  /* 0x001000001e237984 */ /* 0x000e220000000800 */
[----:B-1----:R-:W-:-:S03]  /*0ec0*/  HFMA2 R36, R18.H0_H0, R29, R36 ;  /* 0x0000001d12247231 */ /* 0x002fc60000000824 */
[----:B------:R-:W1:Y:S01]  /*0ed0*/  LDS.64 R22, [R31+0x80] ;  /* 0x000080001f167984 */ /* 0x000e620000000a00 */
[-C--:B--2---:R-:W-:Y:S02]  /*0ee0*/  HFMA2 R39, R16.H1_H1, R32.reuse, R39 ;  /* 0x0000002010277231 */ /* 0x084fe40000000c27 */
[----:B------:R-:W-:Y:S01]  /*0ef0*/  HFMA2 R32, R18.H1_H1, R32, R36 ;  /* 0x0000002012207231 */ /* 0x000fe20000000c24 */
[----:B------:R-:W2:Y:S01]  /*0f00*/  LDS R9, [R30+0x1080] ;  /* 0x001080001e097984 */ /* 0x000ea20000000800 */
[-C--:B---3--:R-:W-:Y:S02]  /*0f10*/  HFMA2 R39, R17.H0_H0, R33.reuse, R39 ;  /* 0x0000002111277231 */ /* 0x088fe40000000827 */
[----:B------:R-:W-:Y:S01]  /*0f20*/  HFMA2 R33, R19.H0_H0, R33, R32 ;  /* 0x0000002113217231 */ /* 0x000fe20000000820 */
[----:B------:R-:W3:Y:S01]  /*0f30*/  LDS R36, [R30+0x1100] ;  /* 0x001100001e247984 */ /* 0x000ee20000000800 */
[-C--:B----4-:R-:W-:Y:S02]  /*0f40*/  HFMA2 R39, R17.H1_H1, R38.reuse, R39 ;  /* 0x0000002611277231 */ /* 0x090fe40000000c27 */
[----:B------:R-:W-:Y:S01]  /*0f50*/  HFMA2 R38, R19.H1_H1, R38, R33 ;  /* 0x0000002613267231 */ /* 0x000fe20000000c21 */
[----:B------:R-:W4:Y:S04]  /*0f60*/  LDS R32, [R30+0x1180] ;  /* 0x001180001e207984 */ /* 0x000f280000000800 */
[----:B------:R-:W4:Y:S01]  /*0f70*/  LDS R29, [R30+0x1200] ;  /* 0x001200001e1d7984 */ /* 0x000f220000000800 */
[----:B-----5:R-:W-:-:S03]  /*0f80*/  HFMA2 R39, R26.H0_H0, R10, R39 ;  /* 0x0000000a1a277231 */ /* 0x020fc60000000827 */
[----:B------:R-:W5:Y:S01]  /*0f90*/  LDS.64 R16, [R31+0x88] ;  /* 0x000088001f107984 */ /* 0x000f620000000a00 */
[----:B------:R-:W-:-:S03]  /*0fa0*/  HFMA2 R38, R24.H0_H0, R10, R38 ;  /* 0x0000000a18267231 */ /* 0x000fc60000000826 */
[----:B------:R-:W5:Y:S01]  /*0fb0*/  LDS R33, [R30+0x1280] ;  /* 0x001280001e217984 */ /* 0x000f620000000800 */
[-C--:B------:R-:W-:Y:S02]  /*0fc0*/  HFMA2 R39, R26.H1_H1, R28.reuse, R39 ;  /* 0x0000001c1a277231 */ /* 0x080fe40000000c27 */
[----:B------:R-:W-:Y:S01]  /*0fd0*/  HFMA2 R38, R24.H1_H1, R28, R38 ;  /* 0x0000001c18267231 */ /* 0x000fe20000000c26 */
[----:B------:R-:W5:Y:S01]  /*0fe0*/  LDS R10, [R30+0x1300] ;  /* 0x001300001e0a7984 */ /* 0x000f620000000800 */
[-C--:B------:R-:W-:Y:S02]  /*0ff0*/  HFMA2 R39, R27.H0_H0, R34.reuse, R39 ;  /* 0x000000221b277231 */ /* 0x080fe40000000827 */
[----:B------:R-:W-:Y:S01]  /*1000*/  HFMA2 R38, R25.H0_H0, R34, R38 ;  /* 0x0000002219267231 */ /* 0x000fe20000000826 */
[----:B------:R-:W5:Y:S01]  /*1010*/  LDS R28, [R30+0x1380] ;  /* 0x001380001e1c7984 */ /* 0x000f620000000800 */
[-C--:B------:R-:W-:Y:S02]  /*1020*/  HFMA2 R39, R27.H1_H1, R37.reuse, R39 ;  /* 0x000000251b277231 */ /* 0x080fe40000000c27 */
[----:B------:R-:W-:Y:S01]  /*1030*/  HFMA2 R38, R25.H1_H1, R37, R38 ;  /* 0x0000002519267231 */ /* 0x000fe20000000c26 */
[----:B------:R-:W5:Y:S01]  /*1040*/  LDS R34, [R30+0x1400] ;  /* 0x001400001e227984 */ /* 0x000f620000000800 */
[----:B0-----:R-:W-:-:S03]  /*1050*/  HFMA2 R39, R14.H0_H0, R35, R39 ;  /* 0x000000230e277231 */ /* 0x001fc60000000827 */
[----:B------:R-:W0:Y:S01]  /*1060*/  LDS.64 R26, [R31+0x90] ;  /* 0x000090001f1a7984 */ /* 0x000e220000000a00 */
[----:B-1----:R-:W-:-:S03]  /*1070*/  HFMA2 R38, R22.H0_H0, R35, R38 ;  /* 0x0000002316267231 */ /* 0x002fc60000000826 */
[----:B------:R-:W1:Y:S01]  /*1080*/  LDS R35, [R30+0x1480] ;  /* 0x001480001e237984 */ /* 0x000e620000000800 */
        /* <DEDUP_REMOVED lines=8> */
[----:B------:R-:W-:Y:S01]  /*1110*/  LDS.64 R14, [R31+0x98] ;  /* 0x000098001f0e7984 */ /* 0x000fe20000000a00 */
[----:B------:R-:W-:-:S03]  /*1120*/  HFMA2 R39, R20.H0_H0, R29, R39 ;  /* 0x0000001d14277231 */ /* 0x000fc60000000827 */
[----:B------:R-:W4:Y:S01]  /*1130*/  LDS R32, [R30+0x1600] ;  /* 0x001600001e207984 */ /* 0x000f220000000800 */
[----:B-----5:R-:W-:-:S03]  /*1140*/  HFMA2 R38, R16.H0_H0, R29, R38 ;  /* 0x0000001d10267231 */ /* 0x020fc60000000826 */
[----:B------:R-:W5:Y:S01]  /*1150*/  LDS R29, [R30+0x1680] ;  /* 0x001680001e1d7984 */ /* 0x000f620000000800 */
[-C--:B------:R-:W-:Y:S02]  /*1160*/  HFMA2 R39, R20.H1_H1, R33.reuse, R39 ;  /* 0x0000002114277231 */ /* 0x080fe40000000c27 */
[----:B------:R-:W-:Y:S01]  /*1170*/  HFMA2 R38, R16.H1_H1, R33, R38 ;  /* 0x0000002110267231 */ /* 0x000fe20000000c26 */
[----:B------:R-:W-:Y:S01]  /*1180*/  LDS R36, [R30+0x2100] ;  /* 0x002100001e247984 */ /* 0x000fe20000000800 */
[-C--:B------:R-:W-:Y:S02]  /*1190*/  HFMA2 R39, R21.H0_H0, R10.reuse, R39 ;  /* 0x0000000a15277231 */ /* 0x080fe40000000827 */
[----:B------:R-:W-:Y:S01]  /*11a0*/  HFMA2 R38, R17.H0_H0, R10, R38 ;  /* 0x0000000a11267231 */ /* 0x000fe20000000826 */
[----:B------:R-:W5:Y:S01]  /*11b0*/  LDS R33, [R30+0x1700] ;  /* 0x001700001e217984 */ /* 0x000f620000000800 */
[-C--:B------:R-:W-:Y:S02]  /*11c0*/  HFMA2 R39, R21.H1_H1, R28.reuse, R39 ;  /* 0x0000001c15277231 */ /* 0x080fe40000000c27 */
[----:B------:R-:W-:Y:S01]  /*11d0*/  HFMA2 R38, R17.H1_H1, R28, R38 ;  /* 0x0000001c11267231 */ /* 0x000fe20000000c26 */
[----:B------:R-:W5:Y:S01]  /*11e0*/  LDS R10, [R30+0x1780] ;  /* 0x001780001e0a7984 */ /* 0x000f620000000800 */
[----:B------:R-:W-:-:S03]  /*11f0*/  HFMA2 R39, R18.H0_H0, R34, R39 ;  /* 0x0000002212277231 */ /* 0x000fc60000000827 */
[----:B------:R-:W5:Y:S01]  /*1200*/  LDS R28, [R30+0x2000] ;  /* 0x002000001e1c7984 */ /* 0x000f620000000800 */
[----:B0-----:R-:W-:-:S03]  /*1210*/  HFMA2 R38, R26.H0_H0, R34, R38 ;  /* 0x000000221a267231 */ /* 0x001fc60000000826 */
[----:B------:R-:W0:Y:S01]  /*1220*/  LDS.64 R20, [R31+0xc0] ;  /* 0x0000c0001f147984 */ /* 0x000e220000000a00 */
[-C--:B-1----:R-:W-:Y:S02]  /*1230*/  HFMA2 R39, R18.H1_H1, R35.reuse, R39 ;  /* 0x0000002312277231 */ /* 0x082fe40000000c27 */
[----:B------:R-:W-:Y:S01]  /*1240*/  HFMA2 R38, R26.H1_H1, R35, R38 ;  /* 0x000000231a267231 */ /* 0x000fe20000000c26 */
[----:B------:R-:W1:Y:S01]  /*1250*/  LDS R34, [R30+0x2080] ;  /* 0x002080001e227984 */ /* 0x000e620000000800 */
[-C--:B--2---:R-:W-:Y:S02]  /*1260*/  HFMA2 R39, R19.H0_H0, R37.reuse, R39 ;  /* 0x0000002513277231 */ /* 0x084fe40000000827 */
[----:B------:R-:W-:Y:S01]  /*1270*/  HFMA2 R38, R27.H0_H0, R37, R38 ;  /* 0x000000251b267231 */ /* 0x000fe20000000826 */
[----:B------:R-:W-:Y:S01]  /*1280*/  LDS R35, [R30+0x2300] ;  /* 0x002300001e237984 */ /* 0x000fe20000000800 */
[-C--:B---3--:R-:W-:Y:S02]  /*1290*/  HFMA2 R39, R19.H1_H1, R9.reuse, R39 ;  /* 0x0000000913277231 */ /* 0x088fe40000000c27 */
[----:B------:R-:W-:Y:S01]  /*12a0*/  HFMA2 R38, R27.H1_H1, R9, R38 ;  /* 0x000000091b267231 */ /* 0x000fe20000000c26 */
[----:B------:R-:W2:Y:S04]  /*12b0*/  LDS R37, [R30+0x2180] ;  /* 0x002180001e257984 */ /* 0x000ea80000000800 */
[----:B------:R-:W-:Y:S01]  /*12c0*/  LDS.64 R18, [R31+0xc8] ;  /* 0x0000c8001f127984 */ /* 0x000fe20000000a00 */
[----:B----4-:R-:W-:-:S02]  /*12d0*/  HFMA2 R39, R24.H0_H0, R32, R39 ;  /* 0x0000002018277231 */ /* 0x010fc40000000827 */
[----:B------:R-:W-:Y:S01]  /*12e0*/  HFMA2 R38, R14.H0_H0, R32, R38 ;  /* 0x000000200e267231 */ /* 0x000fe20000000826 */
[----:B------:R-:W3:Y:S01]  /*12f0*/  LDS R9, [R30+0x2200] ;  /* 0x002200001e097984 */ /* 0x000ee20000000800 */
[-C--:B-----5:R-:W-:Y:S02]  /*1300*/  HFMA2 R39, R24.H1_H1, R29.reuse, R39 ;  /* 0x0000001d18277231 */ /* 0x0a0fe40000000c27 */
[----:B------:R-:W-:Y:S01]  /*1310*/  HFMA2 R38, R14.H1_H1, R29, R38 ;  /* 0x0000001d0e267231 */ /* 0x000fe20000000c26 */
[----:B------:R-:W4:Y:S01]  /*1320*/  LDS R32, [R30+0x2280] ;  /* 0x002280001e207984 */ /* 0x000f220000000800 */
[----:B------:R-:W-:-:S03]  /*1330*/  HFMA2 R39, R25.H0_H0, R33, R39 ;  /* 0x0000002119277231 */ /* 0x000fc60000000827 */
[----:B------:R-:W-:Y:S01]  /*1340*/  LDS R29, [R30+0x2480] ;  /* 0x002480001e1d7984 */ /* 0x000fe20000000800 */
[----:B------:R-:W-:Y:S02]  /*1350*/  HFMA2 R38, R15.H0_H0, R33, R38 ;  /* 0x000000210f267231 */ /* 0x000fe40000000826 */
[-C--:B------:R-:W-:Y:S01]  /*1360*/  HFMA2 R39, R25.H1_H1, R10.reuse, R39 ;  /* 0x0000000a19277231 */ /* 0x080fe20000000c27 */
[----:B------:R-:W5:Y:S01]  /*1370*/  LDS R33, [R30+0x2380] ;  /* 0x002380001e217984 */ /* 0x000f620000000800 */
[----:B------:R-:W-:Y:S02]  /*1380*/  HFMA2 R38, R15.H1_H1, R10, R38 ;  /* 0x0000000a0f267231 */ /* 0x000fe40000000c26 */
[-C--:B------:R-:W-:Y:S01]  /*1390*/  HFMA2 R39, R22.H0_H0, R28.reuse, R39 ;  /* 0x0000001c16277231 */ /* 0x080fe20000000827 */
[----:B------:R-:W-:Y:S01]  /*13a0*/  LDS.64 R24, [R31+0xd0] ;  /* 0x0000d0001f187984 */ /* 0x000fe20000000a00 */
[----:B0-----:R-:W-:-:S03]  /*13b0*/  HFMA2 R38, R20.H0_H0, R28, R38 ;  /* 0x0000001c14267231 */ /* 0x001fc60000000826 */
[----:B------:R-:W0:Y:S01]  /*13c0*/  LDS R10, [R30+0x2400] ;  /* 0x002400001e0a7984 */ /* 0x000e220000000800 */
[----:B-1----:R-:W-:-:S03]  /*13d0*/  HFMA2 R38, R20.H1_H1, R34, R38 ;  /* 0x0000002214267231 */ /* 0x002fc60000000c26 */
[----:B------:R-:W1:Y:S01]  /*13e0*/  LDS R28, [R30+0x2500] ;  /* 0x002500001e1c7984 */ /* 0x000e620000000800 */
[----:B------:R-:W-:Y:S02]  /*13f0*/  HFMA2 R39, R22.H1_H1, R34, R39 ;  /* 0x0000002216277231 */ /* 0x000fe40000000c27 */
[-C--:B------:R-:W-:Y:S01]  /*1400*/  HFMA2 R38, R21.H0_H0, R36.reuse, R38 ;  /* 0x0000002415267231 */ /* 0x080fe20000000826 */
[----:B------:R-:W1:Y:S01]  /*1410*/  LDS R34, [R30+0x2580] ;  /* 0x002580001e227984 */ /* 0x000e620000000800 */
[----:B------:R-:W-:Y:S02]  /*1420*/  HFMA2 R39, R23.H0_H0, R36, R39 ;  /* 0x0000002417277231 */ /* 0x000fe40000000827 */
[-C--:B--2---:R-:W-:Y:S01]  /*1430*/  HFMA2 R38, R21.H1_H1, R37.reuse, R38 ;  /* 0x0000002515267231 */ /* 0x084fe20000000c26 */
[----:B------:R-:W-:Y:S01]  /*1440*/  LDS R22, [R30+0x2600] ;  /* 0x002600001e167984 */ /* 0x000fe20000000800 */
[----:B------:R-:W-:-:S03]  /*1450*/  HFMA2 R39, R23.H1_H1, R37, R39 ;  /* 0x0000002517277231 */ /* 0x000fc60000000c27 */
[----:B------:R-:W2:Y:S01]  /*1460*/  LDS.64 R20, [R31+0xd8] ;  /* 0x0000d8001f147984 */ /* 0x000ea20000000a00 */
[----:B---3--:R-:W-:-:S03]  /*1470*/  HFMA2 R38, R18.H0_H0, R9, R38 ;  /* 0x0000000912267231 */ /* 0x008fc60000000826 */
[----:B------:R-:W-:Y:S01]  /*1480*/  LDS R23, [R30+0x2700] ;  /* 0x002700001e177984 */ /* 0x000fe20000000800 */
[----:B------:R-:W-:Y:S02]  /*1490*/  HFMA2 R39, R16.H0_H0, R9, R39 ;  /* 0x0000000910277231 */ /* 0x000fe40000000827 */
[-C--:B----4-:R-:W-:Y:S01]  /*14a0*/  HFMA2 R38, R18.H1_H1, R32.reuse, R38 ;  /* 0x0000002012267231 */ /* 0x090fe20000000c26 */
[----:B------:R-:W3:Y:S01]  /*14b0*/  LDS R9, [R30+0x2680] ;  /* 0x002680001e097984 */ /* 0x000ee20000000800 */
[----:B------:R-:W-:Y:S02]  /*14c0*/  HFMA2 R39, R16.H1_H1, R32, R39 ;  /* 0x0000002010277231 */ /* 0x000fe40000000c27 */
[-C--:B------:R-:W-:Y:S01]  /*14d0*/  HFMA2 R38, R19.H0_H0, R35.reuse, R38 ;  /* 0x0000002313267231 */ /* 0x080fe20000000826 */
[----:B------:R-:W4:Y:S01]  /*14e0*/  LDS R32, [R30+0x2780] ;  /* 0x002780001e207984 */ /* 0x000f220000000800 */
[----:B------:R-:W-:Y:S02]  /*14f0*/  HFMA2 R39, R17.H0_H0, R35, R39 ;  /* 0x0000002311277231 */ /* 0x000fe40000000827 */
[-C--:B-----5:R-:W-:Y:S01]  /*1500*/  HFMA2 R38, R19.H1_H1, R33.reuse, R38 ;  /* 0x0000002113267231 */ /* 0x0a0fe20000000c26 */
[----:B------:R-:W-:Y:S01]  /*1510*/  LDS R37, [R30+0x3100] ;  /* 0x003100001e257984 */ /* 0x000fe20000000800 */
[----:B------:R-:W-:-:S03]  /*1520*/  HFMA2 R39, R17.H1_H1, R33, R39 ;  /* 0x0000002111277231 */ /* 0x000fc60000000c27 */
[----:B------:R-:W-:Y:S01]  /*1530*/  LDS.64 R16, [R31+0x100] ;  /* 0x000100001f107984 */ /* 0x000fe20000000a00 */
[----:B0-----:R-:W-:-:S03]  /*1540*/  HFMA2 R38, R24.H0_H0, R10, R38 ;  /* 0x0000000a18267231 */ /* 0x001fc60000000826 */
[----:B------:R-:W0:Y:S01]  /*1550*/  LDS R33, [R30+0x3000] ;  /* 0x003000001e217984 */ /* 0x000e220000000800 */
[----:B------:R-:W-:Y:S02]  /*1560*/  HFMA2 R39, R26.H0_H0, R10, R39 ;  /* 0x0000000a1a277231 */ /* 0x000fe40000000827 */
[-C--:B------:R-:W-:Y:S01]  /*1570*/  HFMA2 R38, R24.H1_H1, R29.reuse, R38 ;  /* 0x0000001d18267231 */ /* 0x080fe20000000c26 */
[----:B------:R-:W5:Y:S01]  /*1580*/  LDS.64 R18, [R31+0x140] ;  /* 0x000140001f127984 */ /* 0x000f620000000a00 */
[----:B------:R-:W-:Y:S02]  /*1590*/  HFMA2 R39, R26.H1_H1, R29, R39 ;  /* 0x0000001d1a277231 */ /* 0x000fe40000000c27 */
[-C--:B-1----:R-:W-:Y:S01]  /*15a0*/  HFMA2 R38, R25.H0_H0, R28.reuse, R38 ;  /* 0x0000001c19267231 */ /* 0x082fe20000000826 */
[----:B------:R-:W1:Y:S01]  /*15b0*/  LDS R10, [R30+0x3080] ;  /* 0x003080001e0a7984 */ /* 0x000e620000000800 */
[----:B------:R-:W-:Y:S02]  /*15c0*/  HFMA2 R28, R27.H0_H0, R28, R39 ;  /* 0x0000001c1b1c7231 */ /* 0x000fe40000000827 */
[-C--:B------:R-:W-:Y:S01]  /*15d0*/  HFMA2 R38, R25.H1_H1, R34.reuse, R38 ;  /* 0x0000002219267231 */ /* 0x080fe20000000c26 */
[----:B------:R-:W1:Y:S01]  /*15e0*/  LDS R39, [R30+0x3180] ;  /* 0x003180001e277984 */ /* 0x000e620000000800 */
[----:B------:R-:W-:-:S02]  /*15f0*/  HFMA2 R34, R27.H1_H1, R34, R28 ;  /* 0x000000221b227231 */ /* 0x000fc40000000c1c */
[-C--:B--2---:R-:W-:Y:S01]  /*1600*/  HFMA2 R38, R20.H0_H0, R22.reuse, R38 ;  /* 0x0000001614267231 */ /* 0x084fe20000000826 */
[----:B------:R-:W-:Y:S01]  /*1610*/  LDS.64 R28, [R31+0x108] ;  /* 0x000108001f1c7984 */ /* 0x000fe20000000a00 */
[----:B------:R-:W-:-:S03]  /*1620*/  HFMA2 R22, R14.H0_H0, R22, R34 ;  /* 0x000000160e167231 */ /* 0x000fc60000000822 */
[----:B------:R-:W2:Y:S01]  /*1630*/  LDS R35, [R30+0x3200] ;  /* 0x003200001e237984 */ /* 0x000ea20000000800 */
[----:B---3--:R-:W-:-:S03]  /*1640*/  HFMA2 R22, R14.H1_H1, R9, R22 ;  /* 0x000000090e167231 */ /* 0x008fc60000000c16 */
[----:B------:R-:W3:Y:S01]  /*1650*/  LDS.64 R26, [R31+0x148] ;  /* 0x000148001f1a7984 */ /* 0x000ee20000000a00 */
[----:B------:R-:W-:Y:S02]  /*1660*/  HFMA2 R38, R20.H1_H1, R9, R38 ;  /* 0x0000000914267231 */ /* 0x000fe40000000c26 */
[-C--:B------:R-:W-:Y:S01]  /*1670*/  HFMA2 R14, R15.H0_H0, R23.reuse, R22 ;  /* 0x000000170f0e7231 */ /* 0x080fe20000000816 */
[----:B------:R-:W3:Y:S01]  /*1680*/  LDS R36, [R30+0x3280] ;  /* 0x003280001e247984 */ /* 0x000ee20000000800 */
[----:B------:R-:W-:Y:S02]  /*1690*/  HFMA2 R38, R21.H0_H0, R23, R38 ;  /* 0x0000001715267231 */ /* 0x000fe40000000826 */
[-C--:B----4-:R-:W-:Y:S01]  /*16a0*/  HFMA2 R14, R15.H1_H1, R32.reuse, R14 ;  /* 0x000000200f0e7231 */ /* 0x090fe20000000c0e */
[----:B------:R-:W4:Y:S01]  /*16b0*/  LDS R34, [R30+0x3300] ;  /* 0x003300001e227984 */ /* 0x000f220000000800 */
[----:B------:R-:W-:-:S03]  /*16c0*/  HFMA2 R38, R21.H1_H1, R32, R38 ;  /* 0x0000002015267231 */ /* 0x000fc60000000c26 */
[----:B------:R-:W4:Y:S04]  /*16d0*/  LDS R20, [R30+0x3380] ;  /* 0x003380001e147984 */ /* 0x000f280000000800 */
[----:B------:R-:W-:Y:S01]  /*16e0*/  LDS.64 R22, [R31+0x110] ;  /* 0x000110001f167984 */ /* 0x000fe20000000a00 */
[----:B0-----:R-:W-:-:S03]  /*16f0*/  HFMA2 R14, R16.H0_H0, R33, R14 ;  /* 0x00000021100e7231 */ /* 0x001fc6000000080e */
[----:B------:R-:W0:Y:S01]  /*1700*/  LDS R9, [R30+0x3400] ;  /* 0x003400001e097984 */ /* 0x000e220000000800 */
[----:B-----5:R-:W-:-:S03]  /*1710*/  HFMA2 R38, R18.H0_H0, R33, R38 ;  /* 0x0000002112267231 */ /* 0x020fc60000000826 */
[----:B------:R-:W5:Y:S01]  /*1720*/  LDS.64 R24, [R31+0x150] ;  /* 0x000150001f187984 */ /* 0x000f620000000a00 */
[-C--:B-1----:R-:W-:Y:S02]  /*1730*/  HFMA2 R14, R16.H1_H1, R10.reuse, R14 ;  /* 0x0000000a100e7231 */ /* 0x082fe40000000c0e */
[----:B------:R-:W-:Y:S01]  /*1740*/  HFMA2 R10, R18.H1_H1, R10, R38 ;  /* 0x0000000a120a7231 */ /* 0x000fe20000000c26 */
[----:B------:R-:W1:Y:S01]  /*1750*/  LDS R32, [R30+0x3480] ;  /* 0x003480001e207984 */ /* 0x000e620000000800 */
[-C--:B------:R-:W-:Y:S02]  /*1760*/  HFMA2 R14, R17.H0_H0, R37.reuse, R14 ;  /* 0x00000025110e7231 */ /* 0x080fe4000000080e */
[----:B------:R-:W-:Y:S01]  /*1770*/  HFMA2 R10, R19.H0_H0, R37, R10 ;  /* 0x00000025130a7231 */ /* 0x000fe2000000080a */
[----:B------:R-:W1:Y:S01]  /*1780*/  LDS R33, [R30+0x3500] ;  /* 0x003500001e217984 */ /* 0x000e620000000800 */
[-C--:B------:R-:W-:Y:S02]  /*1790*/  HFMA2 R21, R17.H1_H1, R39.reuse, R14 ;  /* 0x0000002711157231 */ /* 0x080fe40000000c0e */
[----:B------:R-:W-:Y:S01]  /*17a0*/  HFMA2 R39, R19.H1_H1, R39, R10 ;  /* 0x0000002713277231 */ /* 0x000fe20000000c0a */
[----:B------:R-:W1:Y:S01]  /*17b0*/  LDS R38, [R30+0x3580] ;  /* 0x003580001e267984 */ /* 0x000e620000000800 */
[----:B--2---:R-:W-:-:S03]  /*17c0*/  HFMA2 R21, R28.H0_H0, R35, R21 ;  /* 0x000000231c157231 */ /* 0x004fc60000000815 */
[----:B------:R-:W-:Y:S01]  /*17d0*/  LDS.64 R16, [R31+0x118] ;  /* 0x000118001f107984 */ /* 0x000fe20000000a00 */
[----:B---3--:R-:W-:-:S03]  /*17e0*/  HFMA2 R39, R26.H0_H0, R35, R39 ;  /* 0x000000231a277231 */ /* 0x008fc60000000827 */
[----:B------:R-:W2:Y:S01]  /*17f0*/  LDS R10, [R30+0x3600] ;  /* 0x003600001e0a7984 */ /* 0x000ea20000000800 */
[-C--:B------:R-:W-:Y:S02]  /*1800*/  HFMA2 R21, R28.H1_H1, R36.reuse, R21 ;  /* 0x000000241c157231 */ /* 0x080fe40000000c15 */
[----:B------:R-:W-:Y:S01]  /*1810*/  HFMA2 R39, R26.H1_H1, R36, R39 ;  /* 0x000000241a277231 */ /* 0x000fe20000000c27 */
[----:B------:R-:W3:Y:S01]  /*1820*/  LDS.64 R14, [R31+0x158] ;  /* 0x000158001f0e7984 */ /* 0x000ee20000000a00 */
[-C--:B----4-:R-:W-:Y:S02]  /*1830*/  HFMA2 R21, R29.H0_H0, R34.reuse, R21 ;  /* 0x000000221d157231 */ /* 0x090fe40000000815 */
[----:B------:R-:W-:Y:S01]  /*1840*/  HFMA2 R39, R27.H0_H0, R34, R39 ;  /* 0x000000221b277231 */ /* 0x000fe20000000827 */
[----:B------:R-:W4:Y:S01]  /*1850*/  LDS R35, [R30+0x3680] ;  /* 0x003680001e237984 */ /* 0x000f220000000800 */
[-C--:B------:R-:W-:Y:S02]  /*1860*/  HFMA2 R28, R29.H1_H1, R20.reuse, R21 ;  /* 0x000000141d1c7231 */ /* 0x080fe40000000c15 */
[----:B------:R-:W-:Y:S01]  /*1870*/  HFMA2 R39, R27.H1_H1, R20, R39 ;  /* 0x000000141b277231 */ /* 0x000fe20000000c27 */
[----:B------:R-:W4:Y:S04]  /*1880*/  LDS R36, [R30+0x3700] ;  /* 0x003700001e247984 */ /* 0x000f280000000800 */
[----:B------:R-:W4:Y:S01]  /*1890*/  LDS R37, [R30+0x3780] ;  /* 0x003780001e257984 */ /* 0x000f220000000800 */
        /* <DEDUP_REMOVED lines=12> */
[----:B------:R-:W1:Y:S04]  /*1960*/  LDS R33, [R30+0x4180] ;  /* 0x004180001e217984 */ /* 0x000e680000000800 */
[----:B------:R-:W1:Y:S01]  /*1970*/  LDS R28, [R30+0x4200] ;  /* 0x004200001e1c7984 */ /* 0x000e620000000800 */
[----:B--2---:R-:W-:-:S03]  /*1980*/  HFMA2 R40, R16.H0_H0, R10, R40 ;  /* 0x0000000a10287231 */ /* 0x004fc60000000828 */
[----:B------:R-:W2:Y:S01]  /*1990*/  LDS.64 R22, [R31+0x188] ;  /* 0x000188001f167984 */ /* 0x000ea20000000a00 */
[----:B---3--:R-:W-:-:S03]  /*19a0*/  HFMA2 R39, R14.H0_H0, R10, R39 ;  /* 0x0000000a0e277231 */ /* 0x008fc60000000827 */
[----:B------:R-:W3:Y:S01]  /*19b0*/  LDS R9, [R30+0x4280] ;  /* 0x004280001e097984 */ /* 0x000ee20000000800 */
[-C--:B----4-:R-:W-:Y:S02]  /*19c0*/  HFMA2 R40, R16.H1_H1, R35.reuse, R40 ;  /* 0x0000002310287231 */ /* 0x090fe40000000c28 */
[----:B------:R-:W-:Y:S01]  /*19d0*/  HFMA2 R39, R14.H1_H1, R35, R39 ;  /* 0x000000230e277231 */ /* 0x000fe20000000c27 */
[----:B------:R-:W4:Y:S01]  /*19e0*/  LDS R10, [R30+0x4300] ;  /* 0x004300001e0a7984 */ /* 0x000f220000000800 */
[-C--:B------:R-:W-:Y:S02]  /*19f0*/  HFMA2 R40, R17.H0_H0, R36.reuse, R40 ;  /* 0x0000002411287231 */ /* 0x080fe40000000828 */
[----:B------:R-:W-:Y:S01]  /*1a00*/  HFMA2 R39, R15.H0_H0, R36, R39 ;  /* 0x000000240f277231 */ /* 0x000fe20000000827 */
[----:B------:R-:W4:Y:S01]  /*1a10*/  LDS R35, [R30+0x4380] ;  /* 0x004380001e237984 */ /* 0x000f220000000800 */
[-C--:B------:R-:W-:Y:S02]  /*1a20*/  HFMA2 R40, R17.H1_H1, R37.reuse, R40 ;  /* 0x0000002511287231 */ /* 0x080fe40000000c28 */
[----:B------:R-:W-:Y:S01]  /*1a30*/  HFMA2 R39, R15.H1_H1, R37, R39 ;  /* 0x000000250f277231 */ /* 0x000fe20000000c27 */
[----:B------:R-:W4:Y:S01]  /*1a40*/  LDS R36, [R30+0x4400] ;  /* 0x004400001e247984 */ /* 0x000f220000000800 */
[----:B0-----:R-:W-:-:S03]  /*1a50*/  HFMA2 R40, R18.H0_H0, R34, R40 ;  /* 0x0000002212287231 */ /* 0x001fc60000000828 */
[----:B------:R-:W0:Y:S01]  /*1a60*/  LDS.64 R16, [R31+0x190] ;  /* 0x000190001f107984 */ /* 0x000e220000000a00 */
[----:B-----5:R-:W-:-:S03]  /*1a70*/  HFMA2 R39, R20.H0_H0, R34, R39 ;  /* 0x0000002214277231 */ /* 0x020fc60000000827 */
[----:B------:R-:W5:Y:S01]  /*1a80*/  LDS R34, [R30+0x4480] ;  /* 0x004480001e227984 */ /* 0x000f620000000800 */
[-C--:B-1----:R-:W-:Y:S02]  /*1a90*/  HFMA2 R40, R18.H1_H1, R29.reuse, R40 ;  /* 0x0000001d12287231 */ /* 0x082fe40000000c28 */
[----:B------:R-:W-:Y:S01]  /*1aa0*/  HFMA2 R39, R20.H1_H1, R29, R39 ;  /* 0x0000001d14277231 */ /* 0x000fe20000000c27 */
[----:B------:R-:W-:Y:S01]  /*1ab0*/  LDS R37, [R30+0x4580] ;  /* 0x004580001e257984 */ /* 0x000fe20000000800 */
[-C--:B------:R-:W-:Y:S02]  /*1ac0*/  HFMA2 R40, R19.H0_H0, R32.reuse, R40 ;  /* 0x0000002013287231 */ /* 0x080fe40000000828 */
[----:B------:R-:W-:Y:S01]  /*1ad0*/  HFMA2 R39, R21.H0_H0, R32, R39 ;  /* 0x0000002015277231 */ /* 0x000fe20000000827 */
[----:B------:R-:W1:Y:S01]  /*1ae0*/  LDS R29, [R30+0x4500] ;  /* 0x004500001e1d7984 */ /* 0x000e620000000800 */
[-C--:B------:R-:W-:Y:S02]  /*1af0*/  HFMA2 R40, R19.H1_H1, R33.reuse, R40 ;  /* 0x0000002113287231 */ /* 0x080fe40000000c28 */
[----:B------:R-:W-:Y:S01]  /*1b00*/  HFMA2 R39, R21.H1_H1, R33, R39 ;  /* 0x0000002115277231 */ /* 0x000fe20000000c27 */
[----:B------:R-:W1:Y:S01]  /*1b10*/  LDS R32, [R30+0x4600] ;  /* 0x004600001e207984 */ /* 0x000e620000000800 */
[----:B------:R-:W-:-:S03]  /*1b20*/  HFMA2 R40, R26.H0_H0, R28, R40 ;  /* 0x0000001c1a287231 */ /* 0x000fc60000000828 */
[----:B------:R-:W1:Y:S01]  /*1b30*/  LDS.64 R18, [R31+0x198] ;  /* 0x000198001f127984 */ /* 0x000e620000000a00 */
[----:B--2---:R-:W-:-:S03]  /*1b40*/  HFMA2 R39, R22.H0_H0, R28, R39 ;  /* 0x0000001c16277231 */ /* 0x004fc60000000827 */
[----:B------:R-:W2:Y:S01]  /*1b50*/  LDS R28, [R30+0x4680] ;  /* 0x004680001e1c7984 */ /* 0x000ea20000000800 */
[-C--:B---3--:R-:W-:Y:S02]  /*1b60*/  HFMA2 R40, R26.H1_H1, R9.reuse, R40 ;  /* 0x000000091a287231 */ /* 0x088fe40000000c28 */
[----:B------:R-:W-:Y:S01]  /*1b70*/  HFMA2 R39, R22.H1_H1, R9, R39 ;  /* 0x0000000916277231 */ /* 0x000fe20000000c27 */
[----:B------:R-:W-:Y:S01]  /*1b80*/  LDS R33, [R30+0x4780] ;  /* 0x004780001e217984 */ /* 0x000fe20000000800 */
[-C--:B----4-:R-:W-:Y:S02]  /*1b90*/  HFMA2 R40, R27.H0_H0, R10.reuse, R40 ;  /* 0x0000000a1b287231 */ /* 0x090fe40000000828 */
[----:B------:R-:W-:Y:S01]  /*1ba0*/  HFMA2 R39, R23.H0_H0, R10, R39 ;  /* 0x0000000a17277231 */ /* 0x000fe20000000827 */
[----:B------:R-:W3:Y:S01]  /*1bb0*/  LDS R9, [R30+0x4700] ;  /* 0x004700001e097984 */ /* 0x000ee20000000800 */
[-C--:B------:R-:W-:Y:S02]  /*1bc0*/  HFMA2 R40, R27.H1_H1, R35.reuse, R40 ;  /* 0x000000231b287231 */ /* 0x080fe40000000c28 */
[----:B------:R-:W-:Y:S01]  /*1bd0*/  HFMA2 R39, R23.H1_H1, R35, R39 ;  /* 0x0000002317277231 */ /* 0x000fe20000000c27 */
[----:B------:R-:W4:Y:S01]  /*1be0*/  LDS R10, [R30+0x5000] ;  /* 0x005000001e0a7984 */ /* 0x000f220000000800 */
[----:B------:R-:W-:-:S03]  /*1bf0*/  HFMA2 R40, R24.H0_H0, R36, R40 ;  /* 0x0000002418287231 */ /* 0x000fc60000000828 */
[----:B------:R-:W4:Y:S01]  /*1c00*/  LDS.64 R26, [R31+0x1c0] ;  /* 0x0001c0001f1a7984 */ /* 0x000f220000000a00 */
[----:B0-----:R-:W-:-:S03]  /*1c10*/  HFMA2 R39, R16.H0_H0, R36, R39 ;  /* 0x0000002410277231 */ /* 0x001fc60000000827 */
[----:B------:R-:W0:Y:S01]  /*1c20*/  LDS R35, [R30+0x5080] ;  /* 0x005080001e237984 */ /* 0x000e220000000800 */
[-C--:B-----5:R-:W-:Y:S02]  /*1c30*/  HFMA2 R40, R24.H1_H1, R34.reuse, R40 ;  /* 0x0000002218287231 */ /* 0x0a0fe40000000c28 */
[----:B------:R-:W-:Y:S01]  /*1c40*/  HFMA2 R39, R16.H1_H1, R34, R39 ;  /* 0x0000002210277231 */ /* 0x000fe20000000c27 */
[----:B------:R-:W-:Y:S04]  /*1c50*/  LDS R36, [R30+0x5180] ;  /* 0x005180001e247984 */ /* 0x000fe80000000800 */
[----:B------:R-:W5:Y:S01]  /*1c60*/  LDS R34, [R30+0x5100] ;  /* 0x005100001e227984 */ /* 0x000f620000000800 */
[-C--:B-1----:R-:W-:Y:S02]  /*1c70*/  HFMA2 R40, R25.H0_H0, R29.reuse, R40 ;  /* 0x0000001d19287231 */ /* 0x082fe40000000828 */
[----:B------:R-:W-:Y:S01]  /*1c80*/  HFMA2 R39, R17.H0_H0, R29, R39 ;  /* 0x0000001d11277231 */ /* 0x000fe20000000827 */
[----:B------:R-:W-:Y:S01]  /*1c90*/  LDS R38, [R30+0x5380] ;  /* 0x005380001e267984 */ /* 0x000fe20000000800 */
[----:B------:R-:W-:-:S02]  /*1ca0*/  HFMA2 R40, R25.H1_H1, R37, R40 ;  /* 0x0000002519287231 */ /* 0x000fc40000000c28 */
[----:B------:R-:W-:Y:S01]  /*1cb0*/  HFMA2 R39, R17.H1_H1, R37, R39 ;  /* 0x0000002511277231 */ /* 0x000fe20000000c27 */
[----:B------:R-:W-:Y:S01]  /*1cc0*/  LDS.64 R24, [R31+0x1c8] ;  /* 0x0001c8001f187984 */ /* 0x000fe20000000a00 */
[-C--:B------:R-:W-:Y:S02]  /*1cd0*/  HFMA2 R40, R14.H0_H0, R32.reuse, R40 ;  /* 0x000000200e287231 */ /* 0x080fe40000000828 */
[----:B------:R-:W-:Y:S01]  /*1ce0*/  HFMA2 R39, R18.H0_H0, R32, R39 ;  /* 0x0000002012277231 */ /* 0x000fe20000000827 */
[----:B------:R-:W1:Y:S01]  /*1cf0*/  LDS R29, [R30+0x5200] ;  /* 0x005200001e1d7984 */ /* 0x000e620000000800 */
[-C--:B--2---:R-:W-:Y:S02]  /*1d00*/  HFMA2 R40, R14.H1_H1, R28.reuse, R40 ;  /* 0x0000001c0e287231 */ /* 0x084fe40000000c28 */
[----:B------:R-:W-:Y:S01]  /*1d10*/  HFMA2 R39, R18.H1_H1, R28, R39 ;  /* 0x0000001c12277231 */ /* 0x000fe20000000c27 */
[----:B------:R-:W2:Y:S04]  /*1d20*/  LDS R32, [R30+0x5280] ;  /* 0x005280001e207984 */ /* 0x000ea80000000800 */
[----:B------:R-:W2:Y:S01]  /*1d30*/  LDS R37, [R30+0x5300] ;  /* 0x005300001e257984 */ /* 0x000ea20000000800 */
[----:B---3--:R-:W-:-:S02]  /*1d40*/  HFMA2 R40, R15.H0_H0, R9, R40 ;  /* 0x000000090f287231 */ /* 0x008fc40000000828 */
[----:B------:R-:W-:Y:S01]  /*1d50*/  HFMA2 R39, R19.H0_H0, R9, R39 ;  /* 0x0000000913277231 */ /* 0x000fe20000000827 */
[----:B------:R-:W-:Y:S01]  /*1d60*/  LDS R28, [R30+0x5480] ;  /* 0x005480001e1c7984 */ /* 0x000fe20000000800 */
[-C--:B------:R-:W-:Y:S02]  /*1d70*/  HFMA2 R40, R15.H1_H1, R33.reuse, R40 ;  /* 0x000000210f287231 */ /* 0x080fe40000000c28 */
[----:B------:R-:W-:Y:S01]  /*1d80*/  HFMA2 R39, R19.H1_H1, R33, R39 ;  /* 0x0000002113277231 */ /* 0x000fe20000000c27 */
[----:B------:R-:W-:Y:S01]  /*1d90*/  LDS.64 R14, [R31+0x1d0] ;  /* 0x0001d0001f0e7984 */ /* 0x000fe20000000a00 */
[-C--:B----4-:R-:W-:Y:S02]  /*1da0*/  HFMA2 R40, R20.H0_H0, R10.reuse, R40 ;  /* 0x0000000a14287231 */ /* 0x090fe40000000828 */
[----:B------:R-:W-:Y:S01]  /*1db0*/  HFMA2 R39, R26.H0_H0, R10, R39 ;  /* 0x0000000a1a277231 */ /* 0x000fe20000000827 */
[----:B------:R-:W3:Y:S01]  /*1dc0*/  LDS R9, [R30+0x5400] ;  /* 0x005400001e097984 */ /* 0x000ee20000000800 */
[----:B0-----:R-:W-:-:S02]  /*1dd0*/  HFMA2 R40, R20.H1_H1, R35, R40 ;  /* 0x0000002314287231 */ /* 0x001fc40000000c28 */
[----:B------:R-:W-:Y:S01]  /*1de0*/  HFMA2 R39, R26.H1_H1, R35, R39 ;  /* 0x000000231a277231 */ /* 0x000fe20000000c27 */
[----:B------:R-:W0:Y:S03]  /*1df0*/  LDS R10, [R30+0x5500] ;  /* 0x005500001e0a7984 */ /* 0x000e260000000800 */
[-C--:B-----5:R-:W-:Y:S01]  /*1e00*/  HFMA2 R39, R27.H0_H0, R34.reuse, R39 ;  /* 0x000000221b277231 */ /* 0x0a0fe20000000827 */
[----:B------:R-:W4:Y:S01]  /*1e10*/  LDS R26, [R30+0x5580] ;  /* 0x005580001e1a7984 */ /* 0x000f220000000800 */
[----:B------:R-:W-:Y:S02]  /*1e20*/  HFMA2 R40, R21.H0_H0, R34, R40 ;  /* 0x0000002215287231 */ /* 0x000fe40000000828 */
[-C--:B------:R-:W-:Y:S01]  /*1e30*/  HFMA2 R39, R27.H1_H1, R36.reuse, R39 ;  /* 0x000000241b277231 */ /* 0x080fe20000000c27 */
[----:B------:R-:W-:Y:S01]  /*1e40*/  LDS R33, [R30+0x5700] ;  /* 0x005700001e217984 */ /* 0x000fe20000000800 */
[----:B------:R-:W-:-:S03]  /*1e50*/  HFMA2 R40, R21.H1_H1, R36, R40 ;  /* 0x0000002415287231 */ /* 0x000fc60000000c28 */
[----:B------:R-:W-:Y:S01]  /*1e60*/  LDS.64 R20, [R31+0x1d8] ;  /* 0x0001d8001f147984 */ /* 0x000fe20000000a00 */
[----:B-1----:R-:W-:-:S03]  /*1e70*/  HFMA2 R39, R24.H0_H0, R29, R39 ;  /* 0x0000001d18277231 */ /* 0x002fc60000000827 */
[----:B------:R-:W1:Y:S01]  /*1e80*/  LDS R27, [R30+0x5600] ;  /* 0x005600001e1b7984 */ /* 0x000e620000000800 */
[----:B------:R-:W-:Y:S02]  /*1e90*/  HFMA2 R40, R22.H0_H0, R29, R40 ;  /* 0x0000001d16287231 */ /* 0x000fe40000000828 */
[-C--:B--2---:R-:W-:Y:S01]  /*1ea0*/  HFMA2 R39, R24.H1_H1, R32.reuse, R39 ;  /* 0x0000002018277231 */ /* 0x084fe20000000c27 */
[----:B------:R-:W2:Y:S01]  /*1eb0*/  LDS R29, [R30+0x5680] ;  /* 0x005680001e1d7984 */ /* 0x000ea20000000800 */
[----:B------:R-:W-:Y:S02]  /*1ec0*/  HFMA2 R40, R22.H1_H1, R32, R40 ;  /* 0x0000002016287231 */ /* 0x000fe40000000c28 */
[-C--:B------:R-:W-:Y:S01]  /*1ed0*/  HFMA2 R39, R25.H0_H0, R37.reuse, R39 ;  /* 0x0000002519277231 */ /* 0x080fe20000000827 */
[----:B------:R-:W5:Y:S01]  /*1ee0*/  LDS R34, [R30+0x5780] ;  /* 0x005780001e227984 */ /* 0x000f620000000800 */
[----:B------:R-:W-:Y:S02]  /*1ef0*/  HFMA2 R40, R23.H0_H0, R37, R40 ;  /* 0x0000002517287231 */ /* 0x000fe40000000828 */
[-C--:B------:R-:W-:Y:S01]  /*1f00*/  HFMA2 R39, R25.H1_H1, R38.reuse, R39 ;  /* 0x0000002619277231 */ /* 0x080fe20000000c27 */
[----:B------:R-:W-:Y:S01]  /*1f10*/  LDS R32, [R30+0x6000] ;  /* 0x006000001e207984 */ /* 0x000fe20000000800 */
[----:B------:R-:W-:-:S03]  /*1f20*/  HFMA2 R40, R23.H1_H1, R38, R40 ;  /* 0x0000002617287231 */ /* 0x000fc60000000c28 */
[----:B------:R-:W5:Y:S01]  /*1f30*/  LDS.64 R24, [R31+0x200] ;  /* 0x000200001f187984 */ /* 0x000f620000000a00 */
[----:B---3--:R-:W-:-:S03]  /*1f40*/  HFMA2 R39, R14.H0_H0, R9, R39 ;  /* 0x000000090e277231 */ /* 0x008fc60000000827 */
[----:B------:R-:W3:Y:S01]  /*1f50*/  LDS.64 R22, [R31+0x240] ;  /* 0x000240001f167984 */ /* 0x000ee20000000a00 */
[----:B------:R-:W-:Y:S02]  /*1f60*/  HFMA2 R40, R16.H0_H0, R9, R40 ;  /* 0x0000000910287231 */ /* 0x000fe40000000828 */
[-C--:B------:R-:W-:Y:S01]  /*1f70*/  HFMA2 R39, R14.H1_H1, R28.reuse, R39 ;  /* 0x0000001c0e277231 */ /* 0x080fe20000000c27 */
[----:B------:R-:W3:Y:S01]  /*1f80*/  LDS R9, [R30+0x6080] ;  /* 0x006080001e097984 */ /* 0x000ee20000000800 */
[----:B------:R-:W-:Y:S02]  /*1f90*/  HFMA2 R40, R16.H1_H1, R28, R40 ;  /* 0x0000001c10287231 */ /* 0x000fe40000000c28 */
[-C--:B0-----:R-:W-:Y:S01]  /*1fa0*/  HFMA2 R39, R15.H0_H0, R10.reuse, R39 ;  /* 0x0000000a0f277231 */ /* 0x081fe20000000827 */
[----:B------:R-:W0:Y:S01]  /*1fb0*/  LDS R28, [R30+0x6100] ;  /* 0x006100001e1c7984 */ /* 0x000e220000000800 */
[----:B------:R-:W-:Y:S02]  /*1fc0*/  HFMA2 R40, R17.H0_H0, R10, R40 ;  /* 0x0000000a11287231 */ /* 0x000fe40000000828 */
[-C--:B----4-:R-:W-:Y:S01]  /*1fd0*/  HFMA2 R39, R15.H1_H1, R26.reuse, R39 ;  /* 0x0000001a0f277231 */ /* 0x090fe20000000c27 */
[----:B------:R-:W4:Y:S01]  /*1fe0*/  LDS R36, [R30+0x6180] ;  /* 0x006180001e247984 */ /* 0x000f220000000800 */
[----:B------:R-:W-:-:S03]  /*1ff0*/  HFMA2 R40, R17.H1_H1, R26, R40 ;  /* 0x0000001a11287231 */ /* 0x000fc60000000c28 */
[----:B------:R-:W-:Y:S04]  /*2000*/  LDS.64 R16, [R31+0x208] ;  /* 0x000208001f107984 */ /* 0x000fe80000000a00 */
[----:B------:R-:W4:Y:S01]  /*2010*/  LDS R10, [R30+0x6200] ;  /* 0x006200001e0a7984 */ /* 0x000f220000000800 */
[-C--:B-1----:R-:W-:Y:S02]  /*2020*/  HFMA2 R39, R20.H0_H0, R27.reuse, R39 ;  /* 0x0000001b14277231 */ /* 0x082fe40000000827 */
[----:B------:R-:W-:Y:S01]  /*2030*/  HFMA2 R40, R18.H0_H0, R27, R40 ;  /* 0x0000001b12287231 */ /* 0x000fe20000000828 */
[----:B------:R-:W1:Y:S01]  /*2040*/  LDS.64 R14, [R31+0x248] ;  /* 0x000248001f0e7984 */ /* 0x000e620000000a00 */
[-C--:B--2---:R-:W-:Y:S02]  /*2050*/  HFMA2 R39, R20.H1_H1, R29.reuse, R39 ;  /* 0x0000001d14277231 */ /* 0x084fe40000000c27 */
[----:B------:R-:W-:Y:S01]  /*2060*/  HFMA2 R40, R18.H1_H1, R29, R40 ;  /* 0x0000001d12287231 */ /* 0x000fe20000000c28 */
[----:B------:R-:W2:Y:S01]  /*2070*/  LDS R35, [R30+0x6280] ;  /* 0x006280001e237984 */ /* 0x000ea20000000800 */
[----:B------:R-:W-:-:S02]  /*2080*/  HFMA2 R39, R21.H0_H0, R33, R39 ;  /* 0x0000002115277231 */ /* 0x000fc40000000827 */
[----:B------:R-:W-:Y:S01]  /*2090*/  HFMA2 R40, R19.H0_H0, R33, R40 ;  /* 0x0000002113287231 */ /* 0x000fe20000000828 */
[----:B------:R-:W2:Y:S01]  /*20a0*/  LDS R29, [R30+0x6300] ;  /* 0x006300001e1d7984 */ /* 0x000ea20000000800 */
[-C--:B-----5:R-:W-:Y:S02]  /*20b0*/  HFMA2 R39, R21.H1_H1, R34.reuse, R39 ;  /* 0x0000002215277231 */ /* 0x0a0fe40000000c27 */
[----:B------:R-:W-:Y:S01]  /*20c0*/  HFMA2 R40, R19.H1_H1, R34, R40 ;  /* 0x0000002213287231 */ /* 0x000fe20000000c28 */
[----:B------:R-:W5:Y:S03]  /*20d0*/  LDS R33, [R30+0x6380] ;  /* 0x006380001e217984 */ /* 0x000f660000000800 */
[-C--:B------:R-:W-:Y:S01]  /*20e0*/  HFMA2 R40, R24.H0_H0, R32.reuse, R40 ;  /* 0x0000002018287231 */ /* 0x080fe20000000828 */
[----:B------:R-:W-:Y:S01]  /*20f0*/  LDS.64 R20, [R31+0x210] ;  /* 0x000210001f147984 */ /* 0x000fe20000000a00 */
[----:B---3--:R-:W-:-:S03]  /*2100*/  HFMA2 R39, R22.H0_H0, R32, R39 ;  /* 0x0000002016277231 */ /* 0x008fc60000000827 */
[----:B------:R-:W3:Y:S01]  /*2110*/  LDS R34, [R30+0x6400] ;  /* 0x006400001e227984 */ /* 0x000ee20000000800 */
[-C--:B------:R-:W-:Y:S02]  /*2120*/  HFMA2 R40, R24.H1_H1, R9.reuse, R40 ;  /* 0x0000000918287231 */ /* 0x080fe40000000c28 */
[----:B------:R-:W-:Y:S01]  /*2130*/  HFMA2 R39, R22.H1_H1, R9, R39 ;  /* 0x0000000916277231 */ /* 0x000fe20000000c27 */
[----:B------:R-:W3:Y:S01]  /*2140*/  LDS.64 R18, [R31+0x250] ;  /* 0x000250001f127984 */ /* 0x000ee20000000a00 */
[-C--:B0-----:R-:W-:Y:S02]  /*2150*/  HFMA2 R40, R25.H0_H0, R28.reuse, R40 ;  /* 0x0000001c19287231 */ /* 0x081fe40000000828 */
[----:B------:R-:W-:Y:S01]  /*2160*/  HFMA2 R39, R23.H0_H0, R28, R39 ;  /* 0x0000001c17277231 */ /* 0x000fe20000000827 */
[----:B------:R-:W0:Y:S01]  /*2170*/  LDS R32, [R30+0x6480] ;  /* 0x006480001e207984 */ /* 0x000e220000000800 */
[-C--:B----4-:R-:W-:Y:S02]  /*2180*/  HFMA2 R40, R25.H1_H1, R36.reuse, R40 ;  /* 0x0000002419287231 */ /* 0x090fe40000000c28 */
[----:B------:R-:W-:Y:S01]  /*2190*/  HFMA2 R39, R23.H1_H1, R36, R39 ;  /* 0x0000002417277231 */ /* 0x000fe20000000c27 */
[----:B------:R-:W4:Y:S04]  /*21a0*/  LDS R9, [R30+0x6500] ;  /* 0x006500001e097984 */ /* 0x000f280000000800 */
[----:B------:R-:W4:Y:S01]  /*21b0*/  LDS R37, [R30+0x6580] ;  /* 0x006580001e257984 */ /* 0x000f220000000800 */
[----:B------:R-:W-:-:S03]  /*21c0*/  HFMA2 R40, R16.H0_H0, R10, R40 ;  /* 0x0000000a10287231 */ /* 0x000fc60000000828 */
[----:B------:R-:W-:Y:S01]  /*21d0*/  LDS.64 R26, [R31+0x218] ;  /* 0x000218001f1a7984 */ /* 0x000fe20000000a00 */
[----:B-1----:R-:W-:-:S03]  /*21e0*/  HFMA2 R39, R14.H0_H0, R10, R39 ;  /* 0x0000000a0e277231 */ /* 0x002fc60000000827 */
[----:B------:R-:W1:Y:S01]  /*21f0*/  LDS R28, [R30+0x6600] ;  /* 0x006600001e1c7984 */ /* 0x000e620000000800 */
[-C--:B--2---:R-:W-:Y:S02]  /*2200*/  HFMA2 R40, R16.H1_H1, R35.reuse, R40 ;  /* 0x0000002310287231 */ /* 0x084fe40000000c28 */
[----:B------:R-:W-:Y:S01]  /*2210*/  HFMA2 R39, R14.H1_H1, R35, R39 ;  /* 0x000000230e277231 */ /* 0x000fe20000000c27 */
[----:B------:R-:W2:Y:S01]  /*2220*/  LDS.64 R24, [R31+0x258] ;  /* 0x000258001f187984 */ /* 0x000ea20000000a00 */
[-C--:B------:R-:W-:Y:S02]  /*2230*/  HFMA2 R40, R17.H0_H0, R29.reuse, R40 ;  /* 0x0000001d11287231 */ /* 0x080fe40000000828 */
[----:B------:R-:W-:Y:S01]  /*2240*/  HFMA2 R39, R15.H0_H0, R29, R39 ;  /* 0x0000001d0f277231 */ /* 0x000fe20000000827 */
[----:B------:R-:W2:Y:S01]  /*2250*/  LDS R10, [R30+0x6680] ;  /* 0x006680001e0a7984 */ /* 0x000ea20000000800 */
[-C--:B-----5:R-:W-:Y:S02]  /*2260*/  HFMA2 R40, R17.H1_H1, R33.reuse, R40 ;  /* 0x0000002111287231 */ /* 0x0a0fe40000000c28 */
[----:B------:R-:W-:Y:S01]  /*2270*/  HFMA2 R39, R15.H1_H1, R33, R39 ;  /* 0x000000210f277231 */ /* 0x000fe20000000c27 */
[----:B------:R-:W5:Y:S04]  /*2280*/  LDS R35, [R30+0x6700] ;  /* 0x006700001e237984 */ /* 0x000f680000000800 */
[----:B------:R-:W5:Y:S01]  /*2290*/  LDS R36, [R30+0x6780] ;  /* 0x006780001e247984 */ /* 0x000f620000000800 */
[----:B---3--:R-:W-:-:S03]  /*22a0*/  HFMA2 R40, R20.H0_H0, R34, R40 ;  /* 0x0000002214287231 */ /* 0x008fc60000000828 */
[----:B------:R-:W3:Y:S01]  /*22b0*/  LDS R29, [R30+0x7000] ;  /* 0x007000001e1d7984 */ /* 0x000ee20000000800 */
[----:B------:R-:W-:-:S03]  /*22c0*/  HFMA2 R39, R18.H0_H0, R34, R39 ;  /* 0x0000002212277231 */ /* 0x000fc60000000827 */
[----:B------:R-:W3:Y:S01]  /*22d0*/  LDS.64 R16, [R31+0x280] ;  /* 0x000280001f107984 */ /* 0x000ee20000000a00 */
[-C--:B0-----:R-:W-:Y:S02]  /*22e0*/  HFMA2 R40, R20.H1_H1, R32.reuse, R40 ;  /* 0x0000002014287231 */ /* 0x081fe40000000c28 */
[----:B------:R-:W-:Y:S01]  /*22f0*/  HFMA2 R39, R18.H1_H1, R32, R39 ;  /* 0x0000002012277231 */ /* 0x000fe20000000c27 */
[----:B------:R-:W0:Y:S01]  /*2300*/  LDS R33, [R30+0x7080] ;  /* 0x007080001e217984 */ /* 0x000e220000000800 */
[-C--:B----4-:R-:W-:Y:S02]  /*2310*/  HFMA2 R40, R21.H0_H0, R9.reuse, R40 ;  /* 0x0000000915287231 */ /* 0x090fe40000000828 */
[----:B------:R-:W-:Y:S01]  /*2320*/  HFMA2 R39, R19.H0_H0, R9, R39 ;  /* 0x0000000913277231 */ /* 0x000fe20000000827 */
[----:B------:R-:W4:Y:S01]  /*2330*/  LDS R32, [R30+0x7100] ;  /* 0x007100001e207984 */ /* 0x000f220000000800 */
[-C--:B------:R-:W-:Y:S02]  /*2340*/  HFMA2 R40, R21.H1_H1, R37.reuse, R40 ;  /* 0x0000002515287231 */ /* 0x080fe40000000c28 */
[----:B------:R-:W-:Y:S01]  /*2350*/  HFMA2 R39, R19.H1_H1, R37, R39 ;  /* 0x0000002513277231 */ /* 0x000fe20000000c27 */
[----:B------:R-:W4:Y:S04]  /*2360*/  LDS R34, [R30+0x7180] ;  /* 0x007180001e227984 */ /* 0x000f280000000800 */
[----:B------:R-:W4:Y:S01]  /*2370*/  LDS R9, [R30+0x7200] ;  /* 0x007200001e097984 */ /* 0x000f220000000800 */
[----:B-1----:R-:W-:-:S03]  /*2380*/  HFMA2 R40, R26.H0_H0, R28, R40 ;  /* 0x0000001c1a287231 */ /* 0x002fc60000000828 */
[----:B------:R-:W1:Y:S01]  /*2390*/  LDS.64 R20, [R31+0x288] ;  /* 0x000288001f147984 */ /* 0x000e620000000a00 */
[----:B--2---:R-:W-:-:S03]  /*23a0*/  HFMA2 R39, R24.H0_H0, R28, R39 ;  /* 0x0000001c18277231 */ /* 0x004fc60000000827 */
[----:B------:R-:W2:Y:S01]  /*23b0*/  LDS R28, [R30+0x7280] ;  /* 0x007280001e1c7984 */ /* 0x000ea20000000800 */
[-C--:B------:R-:W-:Y:S02]  /*23c0*/  HFMA2 R40, R26.H1_H1, R10.reuse, R40 ;  /* 0x0000000a1a287231 */ /* 0x080fe40000000c28 */
[----:B------:R-:W-:Y:S01]  /*23d0*/  HFMA2 R39, R24.H1_H1, R10, R39 ;  /* 0x0000000a18277231 */ /* 0x000fe20000000c27 */
[----:B------:R-:W2:Y:S01]  /*23e0*/  LDS R37, [R30+0x7300] ;  /* 0x007300001e257984 */ /* 0x000ea20000000800 */
[-C--:B-----5:R-:W-:Y:S02]  /*23f0*/  HFMA2 R40, R27.H0_H0, R35.reuse, R40 ;  /* 0x000000231b287231 */ /* 0x0a0fe40000000828 */
[----:B------:R-:W-:Y:S01]  /*2400*/  HFMA2 R39, R25.H0_H0, R35, R39 ;  /* 0x0000002319277231 */ /* 0x000fe20000000827 */
[----:B------:R-:W5:Y:S01]  /*2410*/  LDS R10, [R30+0x7380] ;  /* 0x007380001e0a7984 */ /* 0x000f620000000800 */
[-C--:B------:R-:W-:Y:S02]  /*2420*/  HFMA2 R40, R27.H1_H1, R36.reuse, R40 ;  /* 0x000000241b287231 */ /* 0x080fe40000000c28 */
[----:B------:R-:W-:Y:S01]  /*2430*/  HFMA2 R39, R25.H1_H1, R36, R39 ;  /* 0x0000002419277231 */ /* 0x000fe20000000c27 */
[----:B------:R-:W5:Y:S01]  /*2440*/  LDS R35, [R30+0x7400] ;  /* 0x007400001e237984 */ /* 0x000f620000000800 */
[----:B---3--:R-:W-:-:S03]  /*2450*/  HFMA2 R40, R22.H0_H0, R29, R40 ;  /* 0x0000001d16287231 */ /* 0x008fc60000000828 */
[----:B------:R-:W3:Y:S01]  /*2460*/  LDS.64 R26, [R31+0x290] ;  /* 0x000290001f1a7984 */ /* 0x000ee20000000a00 */
[----:B------:R-:W-:-:S03]  /*2470*/  HFMA2 R39, R16.H0_H0, R29, R39 ;  /* 0x0000001d10277231 */ /* 0x000fc60000000827 */
[----:B------:R-:W3:Y:S01]  /*2480*/  LDS R29, [R30+0x7480] ;  /* 0x007480001e1d7984 */ /* 0x000ee20000000800 */
[-C--:B0-----:R-:W-:Y:S02]  /*2490*/  HFMA2 R40, R22.H1_H1, R33.reuse, R40 ;  /* 0x0000002116287231 */ /* 0x081fe40000000c28 */
[----:B------:R-:W-:Y:S01]  /*24a0*/  HFMA2 R39, R16.H1_H1, R33, R39 ;  /* 0x0000002110277231 */ /* 0x000fe20000000c27 */
[----:B------:R-:W-:Y:S01]  /*24b0*/  LDS R36, [R30+0x7580] ;  /* 0x007580001e247984 */ /* 0x000fe20000000800 */
[-C--:B----4-:R-:W-:Y:S02]  /*24c0*/  HFMA2 R40, R23.H0_H0, R32.reuse, R40 ;  /* 0x0000002017287231 */ /* 0x090fe40000000828 */
[----:B------:R-:W-:Y:S01]  /*24d0*/  HFMA2 R39, R17.H0_H0, R32, R39 ;  /* 0x0000002011277231 */ /* 0x000fe20000000827 */
[----:B------:R-:W0:Y:S01]  /*24e0*/  LDS R33, [R30+0x7500] ;  /* 0x007500001e217984 */ /* 0x000e220000000800 */
[-C--:B------:R-:W-:Y:S02]  /*24f0*/  HFMA2 R40, R23.H1_H1, R34.reuse, R40 ;  /* 0x0000002217287231 */ /* 0x080fe40000000c28 */
[----:B------:R-:W-:Y:S01]  /*2500*/  HFMA2 R39, R17.H1_H1, R34, R39 ;  /* 0x0000002211277231 */ /* 0x000fe20000000c27 */
[----:B------:R-:W4:Y:S01]  /*2510*/  LDS R32, [R30+0x7600] ;  /* 0x007600001e207984 */ /* 0x000f220000000800 */
[----:B------:R-:W-:-:S03]  /*2520*/  HFMA2 R40, R14.H0_H0, R9, R40 ;  /* 0x000000090e287231 */ /* 0x000fc60000000828 */
[----:B------:R-:W4:Y:S01]  /*2530*/  LDS.64 R22, [R31+0x298] ;  /* 0x000298001f167984 */ /* 0x000f220000000a00 */
[----:B-1----:R-:W-:-:S03]  /*2540*/  HFMA2 R39, R20.H0_H0, R9, R39 ;  /* 0x0000000914277231 */ /* 0x002fc60000000827 */
[----:B------:R-:W1:Y:S01]  /*2550*/  LDS R9, [R30+0x7680] ;  /* 0x007680001e097984 */ /* 0x000e620000000800 */
[-C--:B--2---:R-:W-:Y:S02]  /*2560*/  HFMA2 R40, R14.H1_H1, R28.reuse, R40 ;  /* 0x0000001c0e287231 */ /* 0x084fe40000000c28 */
[----:B------:R-:W-:Y:S01]  /*2570*/  HFMA2 R39, R20.H1_H1, R28, R39 ;  /* 0x0000001c14277231 */ /* 0x000fe20000000c27 */
[----:B------:R-:W-:Y:S01]  /*2580*/  LDS R34, [R30+0x7780] ;  /* 0x007780001e227984 */ /* 0x000fe20000000800 */
[-C--:B------:R-:W-:Y:S02]  /*2590*/  HFMA2 R40, R15.H0_H0, R37.reuse, R40 ;  /* 0x000000250f287231 */ /* 0x080fe40000000828 */
[----:B------:R-:W-:Y:S01]  /*25a0*/  HFMA2 R39, R21.H0_H0, R37, R39 ;  /* 0x0000002515277231 */ /* 0x000fe20000000827 */
[----:B------:R-:W2:Y:S01]  /*25b0*/  LDS R28, [R30+0x7700] ;  /* 0x007700001e1c7984 */ /* 0x000ea20000000800 */
[-C--:B-----5:R-:W-:Y:S02]  /*25c0*/  HFMA2 R40, R15.H1_H1, R10.reuse, R40 ;  /* 0x0000000a0f287231 */ /* 0x0a0fe40000000c28 */
[----:B------:R-:W-:Y:S01]  /*25d0*/  HFMA2 R39, R21.H1_H1, R10, R39 ;  /* 0x0000000a15277231 */ /* 0x000fe20000000c27 */
[----:B------:R-:W-:Y:S01]  /*25e0*/  LDS.64 R14, [R31+0x2c0] ;  /* 0x0002c0001f0e7984 */ /* 0x000fe20000000a00 */
[----:B------:R-:W-:-:S03]  /*25f0*/  HFMA2 R40, R18.H0_H0, R35, R40 ;  /* 0x0000002312287231 */ /* 0x000fc60000000828 */
[----:B------:R-:W5:Y:S01]  /*2600*/  LDS R10, [R30+0x8000] ;  /* 0x008000001e0a7984 */ /* 0x000f620000000800 */
[----:B---3--:R-:W-:-:S03]  /*2610*/  HFMA2 R39, R26.H0_H0, R35, R39 ;  /* 0x000000231a277231 */ /* 0x008fc60000000827 */
[----:B------:R-:W3:Y:S01]  /*2620*/  LDS R35, [R30+0x8080] ;  /* 0x008080001e237984 */ /* 0x000ee20000000800 */
[-C--:B------:R-:W-:Y:S02]  /*2630*/  HFMA2 R40, R18.H1_H1, R29.reuse, R40 ;  /* 0x0000001d12287231 */ /* 0x080fe40000000c28 */
[----:B------:R-:W-:Y:S01]  /*2640*/  HFMA2 R39, R26.H1_H1, R29, R39 ;  /* 0x0000001d1a277231 */ /* 0x000fe20000000c27 */
[----:B------:R-:W-:Y:S04]  /*2650*/  LDS R38, [R30+0x8500] ;  /* 0x008500001e267984 */ /* 0x000fe80000000800 */
[----:B------:R-:W3:Y:S01]  /*2660*/  LDS R29, [R30+0x8100] ;  /* 0x008100001e1d7984 */ /* 0x000ee20000000800 */
[-C--:B0-----:R-:W-:Y:S02]  /*2670*/  HFMA2 R18, R19.H0_H0, R33.reuse, R40 ;  /* 0x0000002113127231 */ /* 0x081fe40000000828 */
[----:B------:R-:W-:-:S02]  /*2680*/  HFMA2 R39, R27.H0_H0, R33, R39 ;  /* 0x000000211b277231 */ /* 0x000fc40000000827 */
[----:B------:R-:W0:Y:S01]  /*2690*/  LDS R33, [R30+0x8180] ;  /* 0x008180001e217984 */ /* 0x000e220000000800 */
[-C--:B------:R-:W-:Y:S02]  /*26a0*/  HFMA2 R37, R19.H1_H1, R36.reuse, R18 ;  /* 0x0000002413257231 */ /* 0x080fe40000000c12 */
[----:B------:R-:W-:Y:S01]  /*26b0*/  HFMA2 R39, R27.H1_H1, R36, R39 ;  /* 0x000000241b277231 */ /* 0x000fe20000000c27 */
[----:B------:R-:W-:Y:S01]  /*26c0*/  LDS.64 R18, [R31+0x2c8] ;  /* 0x0002c8001f127984 */ /* 0x000fe20000000a00 */
[-C--:B----4-:R-:W-:Y:S02]  /*26d0*/  HFMA2 R37, R24.H0_H0, R32.reuse, R37 ;  /* 0x0000002018257231 */ /* 0x090fe40000000825 */
[----:B------:R-:W-:Y:S01]  /*26e0*/  HFMA2 R39, R22.H0_H0, R32, R39 ;  /* 0x0000002016277231 */ /* 0x000fe20000000827 */
[----:B------:R-:W4:Y:S01]  /*26f0*/  LDS R36, [R30+0x8200] ;  /* 0x008200001e247984 */ /* 0x000f220000000800 */
[-C--:B-1----:R-:W-:Y:S02]  /*2700*/  HFMA2 R37, R24.H1_H1, R9.reuse, R37 ;  /* 0x0000000918257231 */ /* 0x082fe40000000c25 */
[----:B------:R-:W-:Y:S01]  /*2710*/  HFMA2 R39, R22.H1_H1, R9, R39 ;  /* 0x0000000916277231 */ /* 0x000fe20000000c27 */
[----:B------:R-:W1:Y:S01]  /*2720*/  LDS R32, [R30+0x8280] ;  /* 0x008280001e207984 */ /* 0x000e620000000800 */
[----:B--2---:R-:W-:-:S03]  /*2730*/  HFMA2 R24, R25.H0_H0, R28, R37 ;  /* 0x0000001c19187231 */ /* 0x004fc60000000825 */
[----:B------:R-:W2:Y:S01]  /*2740*/  LDS R9, [R30+0x8300] ;  /* 0x008300001e097984 */ /* 0x000ea20000000800 */
[----:B------:R-:W-:Y:S02]  /*2750*/  HFMA2 R39, R23.H0_H0, R28, R39 ;  /* 0x0000001c17277231 */ /* 0x000fe40000000827 */
[-C--:B------:R-:W-:Y:S01]  /*2760*/  HFMA2 R28, R25.H1_H1, R34.reuse, R24 ;  /* 0x00000022191c7231 */ /* 0x080fe20000000c18 */
[----:B------:R-:W2:Y:S01]  /*2770*/  LDS R37, [R30+0x8380] ;  /* 0x008380001e257984 */ /* 0x000ea20000000800 */
[----:B------:R-:W-:Y:S02]  /*2780*/  HFMA2 R39, R23.H1_H1, R34, R39 ;  /* 0x0000002217277231 */ /* 0x000fe40000000c27 */
[-C--:B-----5:R-:W-:Y:S01]  /*2790*/  HFMA2 R28, R16.H0_H0, R10.reuse, R28 ;  /* 0x0000000a101c7231 */ /* 0x0a0fe2000000081c */
[----:B------:R-:W-:Y:S01]  /*27a0*/  LDS.64 R24, [R31+0x2d0] ;  /* 0x0002d0001f187984 */ /* 0x000fe20000000a00 */
[----:B------:R-:W-:Y:S02]  /*27b0*/  HFMA2 R39, R14.H0_H0, R10, R39 ;  /* 0x0000000a0e277231 */ /* 0x000fe40000000827 */
[-C--:B---3--:R-:W-:Y:S01]  /*27c0*/  HFMA2 R28, R16.H1_H1, R35.reuse, R28 ;  /* 0x00000023101c7231 */ /* 0x088fe20000000c1c */
[----:B------:R-:W3:Y:S01]  /*27d0*/  LDS R34, [R30+0x8400] ;  /* 0x008400001e227984 */ /* 0x000ee20000000800 */
[----:B------:R-:W-:-:S03]  /*27e0*/  HFMA2 R39, R14.H1_H1, R35, R39 ;  /* 0x000000230e277231 */ /* 0x000fc60000000c27 */
[----:B------:R-:W5:Y:S01]  /*27f0*/  LDS R10, [R30+0x8480] ;  /* 0x008480001e0a7984 */ /* 0x000f620000000800 */
[----:B------:R-:W-:-:S03]  /*2800*/  HFMA2 R39, R15.H0_H0, R29, R39 ;  /* 0x0000001d0f277231 */ /* 0x000fc60000000827 */
[----:B------:R-:W5:Y:S01]  /*2810*/  LDS R14, [R30+0x8580] ;  /* 0x008580001e0e7984 */ /* 0x000f620000000800 */
[----:B------:R-:W-:-:S03]  /*2820*/  HFMA2 R35, R17.H0_H0, R29, R28 ;  /* 0x0000001d11237231 */ /* 0x000fc6000000081c */
[----:B------:R-:W-:Y:S01]  /*2830*/  LDS.64 R28, [R31+0x2d8] ;  /* 0x0002d8001f1c7984 */ /* 0x000fe20000000a00 */
[-C--:B0-----:R-:W-:Y:S02]  /*2840*/  HFMA2 R39, R15.H1_H1, R33.reuse, R39 ;  /* 0x000000210f277231 */ /* 0x081fe40000000c27 */
[----:B------:R-:W-:Y:S01]  /*2850*/  HFMA2 R35, R17.H1_H1, R33, R35 ;  /* 0x0000002111237231 */ /* 0x000fe20000000c23 */
[----:B------:R-:W0:Y:S04]  /*2860*/  LDS R16, [R30+0x8600] ;  /* 0x008600001e107984 */ /* 0x000e280000000800 */
[----:B------:R-:W0:Y:S01]  /*2870*/  LDS R15, [R30+0x8680] ;  /* 0x008680001e0f7984 */ /* 0x000e220000000800 */
[-C--:B----4-:R-:W-:Y:S02]  /*2880*/  HFMA2 R39, R18.H0_H0, R36.reuse, R39 ;  /* 0x0000002412277231 */ /* 0x090fe40000000827 */
[----:B------:R-:W-:Y:S01]  /*2890*/  HFMA2 R35, R20.H0_H0, R36, R35 ;  /* 0x0000002414237231 */ /* 0x000fe20000000823 */
[----:B------:R-:W4:Y:S01]  /*28a0*/  LDS R17, [R30+0x8700] ;  /* 0x008700001e117984 */ /* 0x000f220000000800 */
[----:B-1----:R-:W-:-:S02]  /*28b0*/  HFMA2 R39, R18.H1_H1, R32, R39 ;  /* 0x0000002012277231 */ /* 0x002fc40000000c27 */
[----:B------:R-:W-:Y:S01]  /*28c0*/  HFMA2 R35, R20.H1_H1, R32, R35 ;  /* 0x0000002014237231 */ /* 0x000fe20000000c23 */
[----:B------:R-:W1:Y:S01]  /*28d0*/  LDS R18, [R30+0x8780] ;  /* 0x008780001e127984 */ /* 0x000e620000000800 */
[-C--:B--2---:R-:W-:Y:S02]  /*28e0*/  HFMA2 R39, R19.H0_H0, R9.reuse, R39 ;  /* 0x0000000913277231 */ /* 0x084fe40000000827 */
[----:B------:R-:W-:Y:S02]  /*28f0*/  HFMA2 R35, R21.H0_H0, R9, R35 ;  /* 0x0000000915237231 */ /* 0x000fe40000000823 */
[-C--:B------:R-:W-:Y:S02]  /*2900*/  HFMA2 R39, R19.H1_H1, R37.reuse, R39 ;  /* 0x0000002513277231 */ /* 0x080fe40000000c27 */
[----:B------:R-:W-:Y:S02]  /*2910*/  HFMA2 R35, R21.H1_H1, R37, R35 ;  /* 0x0000002515237231 */ /* 0x000fe40000000c23 */
[----:B---3--:R-:W-:-:S02]  /*2920*/  HFMA2 R39, R24.H0_H0, R34, R39 ;  /* 0x0000002218277231 */ /* 0x008fc40000000827 */
[----:B------:R-:W-:Y:S02]  /*2930*/  HFMA2 R35, R26.H0_H0, R34, R35 ;  /* 0x000000221a237231 */ /* 0x000fe40000000823 */
[-C--:B-----5:R-:W-:Y:S02]  /*2940*/  HFMA2 R39, R24.H1_H1, R10.reuse, R39 ;  /* 0x0000000a18277231 */ /* 0x0a0fe40000000c27 */
[----:B------:R-:W-:Y:S02]  /*2950*/  HFMA2 R19, R26.H1_H1, R10, R35 ;  /* 0x0000000a1a137231 */ /* 0x000fe40000000c23 */
[-C--:B------:R-:W-:Y:S02]  /*2960*/  HFMA2 R39, R25.H0_H0, R38.reuse, R39 ;  /* 0x0000002619277231 */ /* 0x080fe40000000827 */
[----:B------:R-:W-:Y:S02]  /*2970*/  HFMA2 R19, R27.H0_H0, R38, R19 ;  /* 0x000000261b137231 */ /* 0x000fe40000000813 */
[----:B------:R-:W-:-:S02]  /*2980*/  HFMA2 R39, R25.H1_H1, R14, R39 ;  /* 0x0000000e19277231 */ /* 0x000fc40000000c27 */
[----:B------:R-:W-:Y:S02]  /*2990*/  HFMA2 R19, R27.H1_H1, R14, R19 ;  /* 0x0000000e1b137231 */ /* 0x000fe40000000c13 */
[-C--:B0-----:R-:W-:Y:S02]  /*29a0*/  HFMA2 R14, R28.H0_H0, R16.reuse, R39 ;  /* 0x000000101c0e7231 */ /* 0x081fe40000000827 */
[----:B------:R-:W-:Y:S02]  /*29b0*/  HFMA2 R19, R22.H0_H0, R16, R19 ;  /* 0x0000001016137231 */ /* 0x000fe40000000813 */
[-C--:B------:R-:W-:Y:S02]  /*29c0*/  HFMA2 R14, R28.H1_H1, R15.reuse, R14 ;  /* 0x0000000f1c0e7231 */ /* 0x080fe40000000c0e */
[----:B------:R-:W-:Y:S02]  /*29d0*/  HFMA2 R19, R22.H1_H1, R15, R19 ;  /* 0x0000000f16137231 */ /* 0x000fe40000000c13 */
[-C--:B----4-:R-:W-:Y:S01]  /*29e0*/  HFMA2 R9, R29.H0_H0, R17.reuse, R14 ;  /* 0x000000111d097231 */ /* 0x090fe2000000080e */
[----:B------:R-:W-:Y:S01]  /*29f0*/  MOV R14, 0x1 ;  /* 0x00000001000e7802 */ /* 0x000fe20000000f00 */
[----:B------:R-:W-:-:S02]  /*2a00*/  HFMA2 R19, R23.H0_H0, R17, R19 ;  /* 0x0000001117137231 */ /* 0x000fc40000000813 */
[-C--:B-1----:R-:W-:Y:S02]  /*2a10*/  HFMA2 R9, R29.H1_H1, R18.reuse, R9 ;  /* 0x000000121d097231 */ /* 0x082fe40000000c09 */
[----:B------:R-:W-:Y:S01]  /*2a20*/  HFMA2 R10, R23.H1_H1, R18, R19 ;  /* 0x00000012170a7231 */ /* 0x000fe20000000c13 */
[----:B------:R-:W-:Y:S06]  /*2a30*/  BRA.U UP2, `(.L_x_4) ;  /* 0xffffffe102547547 */ /* 0x000fec000b83ffff */
[----:B------:R-:W-:Y:S01]  /*2a40*/  HFMA2 R29, -RZ, RZ, 0, 5.9604644775390625e-08 ;  /* 0x00000001ff1d7431 */ /* 0x000fe200000001ff */
[----:B------:R-:W-:Y:S01]  /*2a50*/  UPLOP3.LUT UP0, UPT, UPT, UPT, UPT, 0x40, 0x4 ;  /* 0x000000000004789c */ /* 0x000fe20003f0e870 */
[----:B------:R-:W-:Y:S10]  /*2a60*/  BRA.U UP1, `(.L_x_5) ;  /* 0xffffffd9018c7547 */ /* 0x000ff4000b83ffff */
[----:B------:R-:W0:Y:S01]  /*2a70*/  LDC.64 R2, c[0x0][0x380] ;  /* 0x0000e000ff027b82 */ /* 0x000e220000000a00 */
[----:B------:R-:W-:Y:S02]  /*2a80*/  IADD3 R13, PT, PT, R48, R44, R13 ;  /* 0x0000002c300d7210 */ /* 0x000fe40007ffe00d */
[----:B------:R-:W-:Y:S02]  /*2a90*/  PRMT R0, R10, 0x7632, R0 ;  /* 0x000076320a007816 */ /* 0x000fe40000000000 */
[----:B------:R-:W-:Y:S02]  /*2aa0*/  IADD3 R13, PT, PT, R13, 0xf00, RZ ;  /* 0x00000f000d0d7810 */ /* 0x000fe40007ffe0ff */
[----:B------:R-:W-:-:S03]  /*2ab0*/  PRMT R4, R9, 0x7632, R4 ;  /* 0x0000763209047816 */ /* 0x000fc60000000004 */
[----:B0-----:R-:W-:-:S05]  /*2ac0*/  IMAD.WIDE.U32 R2, R13, 0x2, R2 ;  /* 0x000000020d027825 */ /* 0x001fca00078e0002 */
[----:B------:R-:W-:Y:S04]  /*2ad0*/  STG.E.U16 desc[UR6][R2.64], R10 ;  /* 0x0000000a02007986 */ /* 0x000fe8000c101506 */
[----:B------:R-:W-:Y:S04]  /*2ae0*/  STG.E.U16 desc[UR6][R2.64+0x2], R0 ;  /* 0x0000020002007986 */ /* 0x000fe8000c101506 */
[----:B------:R-:W-:Y:S04]  /*2af0*/  STG.E.U16 desc[UR6][R2.64+0x200], R9 ;  /* 0x0002000902007986 */ /* 0x000fe8000c101506 */
[----:B------:R-:W-:Y:S01]  /*2b00*/  STG.E.U16 desc[UR6][R2.64+0x202], R4 ;  /* 0x0002020402007986 */ /* 0x000fe2000c101506 */
[----:B------:R-:W-:Y:S05]  /*2b10*/  EXIT ;  /* 0x000000000000794d */ /* 0x000fea0003800000 */
.L_x_6:
[----:B------:R-:W-:-:S00]  /*2b20*/  BRA `(.L_x_6) ;  /* 0xfffffffc00fc7947 */ /* 0x000fc0000383ffff */
[----:B------:R-:W-:-:S00]  /*2b30*/  NOP ;  /* 0x0000000000007918 */ /* 0x000fc00000000000 */
        /* <DEDUP_REMOVED lines=12> */
.L_x_7:


//--------------------- .nv.shared.main_kernel    --------------------------
	.section	.nv.shared.main_kernel,"aw",@nobits
	.sectionflags	@""
	.align	2
.nv.shared.main_kernel:
	.zero		40192


//--------------------- .nv.shared.reserved.0     --------------------------
	.section	.nv.shared.reserved.0,"aw",@nobits
	.weak		__nv_reservedSMEM_offset_0_alias
	.size		__nv_reservedSMEM_offset_0_alias, 0, 64
	.other		__nv_reservedSMEM_offset_0_alias,@"STO_CUDA_RESERVED_SHARED STV_DEFAULT"
__nv_reservedSMEM_offset_0_alias:
	.zero		0
	.zero		64


//--------------------- .nv.constant0.main_kernel --------------------------
	.section	.nv.constant0.main_kernel,"a",@progbits
	.sectionflags	@""
	.align	4
.nv.constant0.main_kernel:
	.zero		920


//--------------------- SYMBOLS --------------------------

	.type		.nv.reservedSmem.offset0,@object
	.size		.nv.reservedSmem.offset0,0x4
	.type		.nv.reservedSmem.cap,@object
	.size		.nv.reservedSmem.cap,0x4
